//
// Generated by NVIDIA NVVM Compiler
//
// Compiler Build ID: CL-36424714
// Cuda compilation tools, release 13.0, V13.0.88
// Based on NVVM 20.0.0
//

.version 9.0
.target sm_100
.address_size 64

.func  (.param .align 16 .b8 func_retval0[16]) __internal_trig_reduction_slowpathd
(
	.param .b64 __internal_trig_reduction_slowpathd_param_0
)
;
.global .align 8 .b8 __cudart_i2opi_d[144] = {8, 93, 141, 31, 177, 95, 251, 107, 234, 146, 82, 138, 247, 57, 7, 61, 123, 241, 229, 235, 199, 186, 39, 117, 45, 234, 95, 158, 102, 63, 70, 79, 183, 9, 203, 39, 207, 126, 54, 109, 31, 109, 10, 90, 139, 17, 47, 239, 15, 152, 5, 222, 255, 151, 248, 31, 59, 40, 249, 189, 139, 95, 132, 156, 244, 57, 83, 131, 57, 214, 145, 57, 65, 126, 95, 180, 38, 112, 156, 233, 132, 68, 187, 46, 245, 53, 130, 232, 62, 167, 41, 177, 28, 235, 29, 254, 28, 146, 209, 9, 234, 46, 73, 6, 224, 210, 77, 66, 58, 110, 36, 183, 97, 197, 187, 222, 171, 99, 81, 254, 65, 144, 67, 60, 153, 149, 98, 219, 192, 221, 52, 245, 209, 87, 39, 252, 41, 21, 68, 78, 110, 131, 249, 162};

.func  (.param .align 4 .b8 func_retval0[4]) _Z3ray6float3S_P4trigPfS2_S_S_P6uchar4ibi(
	.param .align 16 .b8 _Z3ray6float3S_P4trigPfS2_S_S_P6uchar4ibi_param_0[12],
	.param .align 16 .b8 _Z3ray6float3S_P4trigPfS2_S_S_P6uchar4ibi_param_1[12],
	.param .b64 _Z3ray6float3S_P4trigPfS2_S_S_P6uchar4ibi_param_2,
	.param .b64 _Z3ray6float3S_P4trigPfS2_S_S_P6uchar4ibi_param_3,
	.param .b64 _Z3ray6float3S_P4trigPfS2_S_S_P6uchar4ibi_param_4,
	.param .align 16 .b8 _Z3ray6float3S_P4trigPfS2_S_S_P6uchar4ibi_param_5[12],
	.param .align 16 .b8 _Z3ray6float3S_P4trigPfS2_S_S_P6uchar4ibi_param_6[12],
	.param .b64 _Z3ray6float3S_P4trigPfS2_S_S_P6uchar4ibi_param_7,
	.param .b32 _Z3ray6float3S_P4trigPfS2_S_S_P6uchar4ibi_param_8,
	.param .b32 _Z3ray6float3S_P4trigPfS2_S_S_P6uchar4ibi_param_9
)
{
	.reg .pred 	%p<57>;
	.reg .b16 	%rs<92>;
	.reg .b32 	%r<167>;
	.reg .b32 	%f<400>;
	.reg .b64 	%rd<23>;
	.reg .b64 	%fd<5>;

	ld.param.f32 	%f136, [_Z3ray6float3S_P4trigPfS2_S_S_P6uchar4ibi_param_6+8];
	ld.param.f32 	%f133, [_Z3ray6float3S_P4trigPfS2_S_S_P6uchar4ibi_param_5+8];
	ld.param.f32 	%f130, [_Z3ray6float3S_P4trigPfS2_S_S_P6uchar4ibi_param_1+8];
	ld.param.f32 	%f138, [_Z3ray6float3S_P4trigPfS2_S_S_P6uchar4ibi_param_0+8];
	ld.param.v2.f32 	{%f139, %f140}, [_Z3ray6float3S_P4trigPfS2_S_S_P6uchar4ibi_param_0];
	ld.param.v2.f32 	{%f128, %f129}, [_Z3ray6float3S_P4trigPfS2_S_S_P6uchar4ibi_param_1];
	ld.param.u64 	%rd5, [_Z3ray6float3S_P4trigPfS2_S_S_P6uchar4ibi_param_2];
	ld.param.u64 	%rd6, [_Z3ray6float3S_P4trigPfS2_S_S_P6uchar4ibi_param_3];
	ld.param.u64 	%rd7, [_Z3ray6float3S_P4trigPfS2_S_S_P6uchar4ibi_param_4];
	ld.param.v2.f32 	{%f131, %f132}, [_Z3ray6float3S_P4trigPfS2_S_S_P6uchar4ibi_param_5];
	ld.param.v2.f32 	{%f134, %f135}, [_Z3ray6float3S_P4trigPfS2_S_S_P6uchar4ibi_param_6];
	ld.param.u64 	%rd8, [_Z3ray6float3S_P4trigPfS2_S_S_P6uchar4ibi_param_7];
	ld.param.u32 	%r29, [_Z3ray6float3S_P4trigPfS2_S_S_P6uchar4ibi_param_8];
	ld.param.u32 	%r30, [_Z3ray6float3S_P4trigPfS2_S_S_P6uchar4ibi_param_9];
	cvta.to.global.u64 	%rd1, %rd5;
	fma.rn.f32 	%f4, %f128, 0f3C23D70A, %f139;
	fma.rn.f32 	%f5, %f129, 0f3C23D70A, %f140;
	fma.rn.f32 	%f6, %f130, 0f3C23D70A, %f138;
	mov.b32 	%r155, 0;
	mov.b32 	%r157, -1;
$L__BB0_1:
	mul.wide.u32 	%rd9, %r155, 40;
	add.s64 	%rd10, %rd1, %rd9;
	add.s64 	%rd2, %rd10, 12;
	ld.global.f32 	%f141, [%rd10+12];
	ld.global.f32 	%f142, [%rd10+16];
	ld.global.f32 	%f143, [%rd10+20];
	ld.global.f32 	%f8, [%rd10];
	ld.global.f32 	%f9, [%rd10+4];
	ld.global.f32 	%f10, [%rd10+8];
	sub.f32 	%f11, %f141, %f8;
	sub.f32 	%f12, %f142, %f9;
	sub.f32 	%f13, %f143, %f10;
	ld.global.f32 	%f144, [%rd10+24];
	ld.global.f32 	%f145, [%rd10+28];
	ld.global.f32 	%f146, [%rd10+32];
	sub.f32 	%f14, %f144, %f8;
	sub.f32 	%f15, %f145, %f9;
	sub.f32 	%f16, %f146, %f10;
	mul.f32 	%f147, %f129, %f16;
	mul.f32 	%f148, %f130, %f15;
	sub.f32 	%f17, %f147, %f148;
	mul.f32 	%f149, %f130, %f14;
	mul.f32 	%f150, %f128, %f16;
	sub.f32 	%f18, %f149, %f150;
	mul.f32 	%f151, %f128, %f15;
	mul.f32 	%f152, %f129, %f14;
	sub.f32 	%f19, %f151, %f152;
	mul.f32 	%f153, %f12, %f18;
	fma.rn.f32 	%f154, %f11, %f17, %f153;
	fma.rn.f32 	%f20, %f13, %f19, %f154;
	abs.f32 	%f155, %f20;
	cvt.f64.f32 	%fd1, %f155;
	setp.lt.f64 	%p1, %fd1, 0d3DDB7CDFD9D7BDBB;
	@%p1 bra 	$L__BB0_6;
	sub.f32 	%f21, %f4, %f8;
	sub.f32 	%f22, %f5, %f9;
	sub.f32 	%f23, %f6, %f10;
	mul.f32 	%f156, %f18, %f22;
	fma.rn.f32 	%f157, %f17, %f21, %f156;
	fma.rn.f32 	%f158, %f19, %f23, %f157;
	div.rn.f32 	%f24, %f158, %f20;
	setp.lt.f32 	%p2, %f24, 0f00000000;
	setp.gt.f32 	%p3, %f24, 0f3F800000;
	or.pred  	%p4, %p2, %p3;
	@%p4 bra 	$L__BB0_6;
	mul.f32 	%f159, %f13, %f22;
	mul.f32 	%f160, %f12, %f23;
	sub.f32 	%f25, %f159, %f160;
	mul.f32 	%f161, %f11, %f23;
	mul.f32 	%f162, %f13, %f21;
	sub.f32 	%f26, %f161, %f162;
	mul.f32 	%f163, %f12, %f21;
	mul.f32 	%f164, %f11, %f22;
	sub.f32 	%f27, %f163, %f164;
	mul.f32 	%f165, %f129, %f26;
	fma.rn.f32 	%f166, %f128, %f25, %f165;
	fma.rn.f32 	%f167, %f130, %f27, %f166;
	div.rn.f32 	%f168, %f167, %f20;
	setp.lt.f32 	%p5, %f168, 0f00000000;
	add.f32 	%f169, %f24, %f168;
	setp.gt.f32 	%p6, %f169, 0f3F800000;
	or.pred  	%p7, %p5, %p6;
	@%p7 bra 	$L__BB0_6;
	mul.f32 	%f170, %f15, %f26;
	fma.rn.f32 	%f171, %f14, %f25, %f170;
	fma.rn.f32 	%f172, %f16, %f27, %f171;
	div.rn.f32 	%f28, %f172, %f20;
	setp.le.f32 	%p8, %f28, 0f00000000;
	@%p8 bra 	$L__BB0_6;
	setp.eq.s32 	%p9, %r157, -1;
	setp.lt.f32 	%p10, %f28, %f396;
	or.pred  	%p11, %p9, %p10;
	selp.b32 	%r157, %r155, %r157, %p11;
	selp.f32 	%f396, %f28, %f396, %p11;
$L__BB0_6:
	ld.global.f32 	%f173, [%rd2+40];
	ld.global.f32 	%f174, [%rd2+44];
	ld.global.f32 	%f175, [%rd2+48];
	ld.global.f32 	%f31, [%rd2+28];
	ld.global.f32 	%f32, [%rd2+32];
	ld.global.f32 	%f33, [%rd2+36];
	sub.f32 	%f34, %f173, %f31;
	sub.f32 	%f35, %f174, %f32;
	sub.f32 	%f36, %f175, %f33;
	ld.global.f32 	%f176, [%rd2+52];
	ld.global.f32 	%f177, [%rd2+56];
	ld.global.f32 	%f178, [%rd2+60];
	sub.f32 	%f37, %f176, %f31;
	sub.f32 	%f38, %f177, %f32;
	sub.f32 	%f39, %f178, %f33;
	mul.f32 	%f179, %f129, %f39;
	mul.f32 	%f180, %f130, %f38;
	sub.f32 	%f40, %f179, %f180;
	mul.f32 	%f181, %f130, %f37;
	mul.f32 	%f182, %f128, %f39;
	sub.f32 	%f41, %f181, %f182;
	mul.f32 	%f183, %f128, %f38;
	mul.f32 	%f184, %f129, %f37;
	sub.f32 	%f42, %f183, %f184;
	mul.f32 	%f185, %f35, %f41;
	fma.rn.f32 	%f186, %f34, %f40, %f185;
	fma.rn.f32 	%f43, %f36, %f42, %f186;
	abs.f32 	%f187, %f43;
	cvt.f64.f32 	%fd2, %f187;
	setp.lt.f64 	%p12, %fd2, 0d3DDB7CDFD9D7BDBB;
	@%p12 bra 	$L__BB0_11;
	sub.f32 	%f44, %f4, %f31;
	sub.f32 	%f45, %f5, %f32;
	sub.f32 	%f46, %f6, %f33;
	mul.f32 	%f188, %f41, %f45;
	fma.rn.f32 	%f189, %f40, %f44, %f188;
	fma.rn.f32 	%f190, %f42, %f46, %f189;
	div.rn.f32 	%f47, %f190, %f43;
	setp.lt.f32 	%p13, %f47, 0f00000000;
	setp.gt.f32 	%p14, %f47, 0f3F800000;
	or.pred  	%p15, %p13, %p14;
	@%p15 bra 	$L__BB0_11;
	mul.f32 	%f191, %f36, %f45;
	mul.f32 	%f192, %f35, %f46;
	sub.f32 	%f48, %f191, %f192;
	mul.f32 	%f193, %f34, %f46;
	mul.f32 	%f194, %f36, %f44;
	sub.f32 	%f49, %f193, %f194;
	mul.f32 	%f195, %f35, %f44;
	mul.f32 	%f196, %f34, %f45;
	sub.f32 	%f50, %f195, %f196;
	mul.f32 	%f197, %f129, %f49;
	fma.rn.f32 	%f198, %f128, %f48, %f197;
	fma.rn.f32 	%f199, %f130, %f50, %f198;
	div.rn.f32 	%f200, %f199, %f43;
	setp.lt.f32 	%p16, %f200, 0f00000000;
	add.f32 	%f201, %f47, %f200;
	setp.gt.f32 	%p17, %f201, 0f3F800000;
	or.pred  	%p18, %p16, %p17;
	@%p18 bra 	$L__BB0_11;
	mul.f32 	%f202, %f38, %f49;
	fma.rn.f32 	%f203, %f37, %f48, %f202;
	fma.rn.f32 	%f204, %f39, %f50, %f203;
	div.rn.f32 	%f51, %f204, %f43;
	setp.le.f32 	%p19, %f51, 0f00000000;
	@%p19 bra 	$L__BB0_11;
	setp.eq.s32 	%p20, %r157, -1;
	setp.lt.f32 	%p21, %f51, %f396;
	or.pred  	%p22, %p20, %p21;
	add.s32 	%r33, %r155, 1;
	selp.b32 	%r157, %r33, %r157, %p22;
	selp.f32 	%f396, %f51, %f396, %p22;
$L__BB0_11:
	add.s32 	%r155, %r155, 2;
	setp.ne.s32 	%p23, %r155, 66;
	@%p23 bra 	$L__BB0_1;
	setp.eq.s32 	%p24, %r157, -1;
	mov.b16 	%rs88, 0;
	mov.u16 	%rs89, %rs88;
	mov.u16 	%rs90, %rs88;
	mov.u16 	%rs91, %rs88;
	@%p24 bra 	$L__BB0_38;
	setp.lt.u32 	%p25, %r157, 2;
	mov.b32 	%r158, 0;
	@%p25 bra 	$L__BB0_17;
	add.s32 	%r36, %r157, -2;
	setp.lt.u32 	%p26, %r36, 8;
	mov.b32 	%r158, 1;
	@%p26 bra 	$L__BB0_17;
	add.s32 	%r38, %r157, -10;
	setp.lt.u32 	%p27, %r38, 36;
	mov.b32 	%r158, 2;
	@%p27 bra 	$L__BB0_17;
	add.s32 	%r39, %r157, -46;
	setp.lt.u32 	%p28, %r39, 20;
	selp.b32 	%r158, 3, 4, %p28;
$L__BB0_17:
	mul.wide.s32 	%rd11, %r157, 40;
	add.s64 	%rd12, %rd1, %rd11;
	add.s64 	%rd3, %rd12, 12;
	ld.global.f32 	%f205, [%rd12+12];
	ld.global.f32 	%f206, [%rd12+16];
	ld.global.f32 	%f207, [%rd12+20];
	ld.global.f32 	%f208, [%rd12];
	ld.global.f32 	%f209, [%rd12+4];
	ld.global.f32 	%f210, [%rd12+8];
	sub.f32 	%f211, %f205, %f208;
	sub.f32 	%f212, %f206, %f209;
	sub.f32 	%f213, %f207, %f210;
	ld.global.f32 	%f214, [%rd12+24];
	ld.global.f32 	%f215, [%rd12+28];
	ld.global.f32 	%f216, [%rd12+32];
	sub.f32 	%f217, %f214, %f208;
	sub.f32 	%f218, %f215, %f209;
	sub.f32 	%f219, %f216, %f210;
	mul.f32 	%f220, %f212, %f219;
	mul.f32 	%f221, %f213, %f218;
	sub.f32 	%f222, %f220, %f221;
	mul.f32 	%f223, %f213, %f217;
	mul.f32 	%f224, %f211, %f219;
	sub.f32 	%f225, %f223, %f224;
	mul.f32 	%f226, %f211, %f218;
	mul.f32 	%f227, %f212, %f217;
	sub.f32 	%f228, %f226, %f227;
	mul.f32 	%f229, %f225, %f225;
	fma.rn.f32 	%f230, %f222, %f222, %f229;
	fma.rn.f32 	%f231, %f228, %f228, %f230;
	sqrt.rn.f32 	%f232, %f231;
	div.rn.f32 	%f54, %f222, %f232;
	div.rn.f32 	%f55, %f225, %f232;
	div.rn.f32 	%f56, %f228, %f232;
	fma.rn.f32 	%f57, %f128, %f396, %f4;
	fma.rn.f32 	%f58, %f129, %f396, %f5;
	fma.rn.f32 	%f59, %f130, %f396, %f6;
	sub.f32 	%f233, %f131, %f57;
	sub.f32 	%f234, %f132, %f58;
	sub.f32 	%f235, %f133, %f59;
	mul.f32 	%f236, %f234, %f234;
	fma.rn.f32 	%f237, %f233, %f233, %f236;
	fma.rn.f32 	%f238, %f235, %f235, %f237;
	sqrt.rn.f32 	%f239, %f238;
	div.rn.f32 	%f66, %f233, %f239;
	div.rn.f32 	%f67, %f234, %f239;
	div.rn.f32 	%f68, %f235, %f239;
	mul.f32 	%f240, %f67, %f55;
	fma.rn.f32 	%f241, %f66, %f54, %f240;
	fma.rn.f32 	%f69, %f56, %f68, %f241;
	setp.ne.s32 	%p29, %r158, 0;
	@%p29 bra 	$L__BB0_19;
	ld.global.f32 	%f242, [%rd1];
	ld.global.f32 	%f243, [%rd1+12];
	sub.f32 	%f244, %f242, %f243;
	abs.f32 	%f245, %f244;
	ld.global.f32 	%f246, [%rd1+4];
	ld.global.f32 	%f247, [%rd1+16];
	sub.f32 	%f248, %f246, %f247;
	abs.f32 	%f249, %f248;
	max.f32 	%f250, %f245, %f249;
	sub.f32 	%f251, %f242, %f57;
	abs.f32 	%f252, %f251;
	div.rn.f32 	%f253, %f252, %f250;
	cvt.rn.f32.s32 	%f254, %r29;
	mul.f32 	%f255, %f253, %f254;
	cvt.rzi.s32.f32 	%r45, %f255;
	add.s32 	%r46, %r29, -1;
	min.s32 	%r47, %r45, %r46;
	sub.f32 	%f256, %f246, %f58;
	abs.f32 	%f257, %f256;
	div.rn.f32 	%f258, %f257, %f250;
	mul.f32 	%f259, %f258, %f254;
	cvt.rzi.s32.f32 	%r48, %f259;
	min.s32 	%r49, %r48, %r46;
	mad.lo.s32 	%r50, %r49, %r29, %r47;
	cvta.to.global.u64 	%rd13, %rd8;
	mul.wide.s32 	%rd14, %r50, 4;
	add.s64 	%rd15, %rd13, %rd14;
	.pragma "used_bytes_mask 7";
	ld.global.u32 	%r51, [%rd15];
	bfe.u32 	%r52, %r51, 0, 8;
	cvt.u16.u32 	%rs87, %r52;
	bfe.u32 	%r53, %r51, 8, 8;
	cvt.u16.u32 	%rs86, %r53;
	bfe.u32 	%r54, %r51, 16, 8;
	cvt.u16.u32 	%rs85, %r54;
	mov.b16 	%rs84, 0;
	bra.uni 	$L__BB0_20;
$L__BB0_19:
	ld.global.u32 	%r40, [%rd3+24];
	bfe.u32 	%r41, %r40, 0, 8;
	cvt.u16.u32 	%rs87, %r41;
	bfe.u32 	%r42, %r40, 8, 8;
	cvt.u16.u32 	%rs86, %r42;
	bfe.u32 	%r43, %r40, 16, 8;
	cvt.u16.u32 	%rs85, %r43;
	bfe.u32 	%r44, %r40, 24, 8;
	cvt.u16.u32 	%rs84, %r44;
$L__BB0_20:
	mul.f32 	%f260, %f134, 0f437F0000;
	cvt.rzi.u32.f32 	%r56, %f260;
	cvt.u16.u32 	%rs38, %r56;
	and.b16  	%rs39, %rs38, 255;
	mul.f32 	%f261, %f135, 0f437F0000;
	cvt.rzi.u32.f32 	%r57, %f261;
	cvt.u16.u32 	%rs40, %r57;
	and.b16  	%rs41, %rs40, 255;
	mul.f32 	%f262, %f136, 0f437F0000;
	cvt.rzi.u32.f32 	%r58, %f262;
	cvt.u16.u32 	%rs42, %r58;
	and.b16  	%rs43, %rs42, 255;
	cvt.rn.f32.u16 	%f70, %rs39;
	mul.f32 	%f263, %f70, 0f3F000000;
	cvt.rzi.s32.f32 	%r59, %f263;
	min.s32 	%r163, %r59, 255;
	cvt.rn.f32.u16 	%f71, %rs41;
	mul.f32 	%f264, %f71, 0f3F000000;
	cvt.rzi.s32.f32 	%r60, %f264;
	min.s32 	%r164, %r60, 255;
	cvt.rn.f32.u16 	%f72, %rs43;
	mul.f32 	%f265, %f72, 0f3F000000;
	cvt.rzi.s32.f32 	%r61, %f265;
	min.s32 	%r165, %r61, 255;
	setp.eq.s32 	%p30, %r30, 0;
	mov.b32 	%r166, 0;
	@%p30 bra 	$L__BB0_37;
	fma.rn.f32 	%f73, %f66, 0f3C23D70A, %f57;
	fma.rn.f32 	%f74, %f67, 0f3C23D70A, %f58;
	fma.rn.f32 	%f75, %f68, 0f3C23D70A, %f59;
	mov.b32 	%r160, 0;
	mov.b32 	%r162, -1;
$L__BB0_22:
	mul.wide.u32 	%rd16, %r160, 40;
	add.s64 	%rd17, %rd1, %rd16;
	add.s64 	%rd4, %rd17, 12;
	ld.global.f32 	%f267, [%rd17+12];
	ld.global.f32 	%f268, [%rd17+16];
	ld.global.f32 	%f269, [%rd17+20];
	ld.global.f32 	%f77, [%rd17];
	ld.global.f32 	%f78, [%rd17+4];
	ld.global.f32 	%f79, [%rd17+8];
	sub.f32 	%f80, %f267, %f77;
	sub.f32 	%f81, %f268, %f78;
	sub.f32 	%f82, %f269, %f79;
	ld.global.f32 	%f270, [%rd17+24];
	ld.global.f32 	%f271, [%rd17+28];
	ld.global.f32 	%f272, [%rd17+32];
	sub.f32 	%f83, %f270, %f77;
	sub.f32 	%f84, %f271, %f78;
	sub.f32 	%f85, %f272, %f79;
	mul.f32 	%f273, %f67, %f85;
	mul.f32 	%f274, %f68, %f84;
	sub.f32 	%f86, %f273, %f274;
	mul.f32 	%f275, %f68, %f83;
	mul.f32 	%f276, %f66, %f85;
	sub.f32 	%f87, %f275, %f276;
	mul.f32 	%f277, %f66, %f84;
	mul.f32 	%f278, %f67, %f83;
	sub.f32 	%f88, %f277, %f278;
	mul.f32 	%f279, %f81, %f87;
	fma.rn.f32 	%f280, %f80, %f86, %f279;
	fma.rn.f32 	%f89, %f82, %f88, %f280;
	abs.f32 	%f281, %f89;
	cvt.f64.f32 	%fd3, %f281;
	setp.lt.f64 	%p31, %fd3, 0d3DDB7CDFD9D7BDBB;
	@%p31 bra 	$L__BB0_27;
	sub.f32 	%f90, %f73, %f77;
	sub.f32 	%f91, %f74, %f78;
	sub.f32 	%f92, %f75, %f79;
	mul.f32 	%f282, %f87, %f91;
	fma.rn.f32 	%f283, %f86, %f90, %f282;
	fma.rn.f32 	%f284, %f88, %f92, %f283;
	div.rn.f32 	%f93, %f284, %f89;
	setp.lt.f32 	%p32, %f93, 0f00000000;
	setp.gt.f32 	%p33, %f93, 0f3F800000;
	or.pred  	%p34, %p32, %p33;
	@%p34 bra 	$L__BB0_27;
	mul.f32 	%f285, %f82, %f91;
	mul.f32 	%f286, %f81, %f92;
	sub.f32 	%f94, %f285, %f286;
	mul.f32 	%f287, %f80, %f92;
	mul.f32 	%f288, %f82, %f90;
	sub.f32 	%f95, %f287, %f288;
	mul.f32 	%f289, %f81, %f90;
	mul.f32 	%f290, %f80, %f91;
	sub.f32 	%f96, %f289, %f290;
	mul.f32 	%f291, %f67, %f95;
	fma.rn.f32 	%f292, %f66, %f94, %f291;
	fma.rn.f32 	%f293, %f68, %f96, %f292;
	div.rn.f32 	%f294, %f293, %f89;
	setp.lt.f32 	%p35, %f294, 0f00000000;
	add.f32 	%f295, %f93, %f294;
	setp.gt.f32 	%p36, %f295, 0f3F800000;
	or.pred  	%p37, %p35, %p36;
	@%p37 bra 	$L__BB0_27;
	mul.f32 	%f296, %f84, %f95;
	fma.rn.f32 	%f297, %f83, %f94, %f296;
	fma.rn.f32 	%f298, %f85, %f96, %f297;
	div.rn.f32 	%f97, %f298, %f89;
	setp.le.f32 	%p38, %f97, 0f00000000;
	@%p38 bra 	$L__BB0_27;
	setp.eq.s32 	%p39, %r162, -1;
	setp.lt.f32 	%p40, %f97, %f399;
	or.pred  	%p41, %p39, %p40;
	selp.b32 	%r162, %r160, %r162, %p41;
	selp.f32 	%f399, %f97, %f399, %p41;
$L__BB0_27:
	ld.global.f32 	%f299, [%rd4+40];
	ld.global.f32 	%f300, [%rd4+44];
	ld.global.f32 	%f301, [%rd4+48];
	ld.global.f32 	%f100, [%rd4+28];
	ld.global.f32 	%f101, [%rd4+32];
	ld.global.f32 	%f102, [%rd4+36];
	sub.f32 	%f103, %f299, %f100;
	sub.f32 	%f104, %f300, %f101;
	sub.f32 	%f105, %f301, %f102;
	ld.global.f32 	%f302, [%rd4+52];
	ld.global.f32 	%f303, [%rd4+56];
	ld.global.f32 	%f304, [%rd4+60];
	sub.f32 	%f106, %f302, %f100;
	sub.f32 	%f107, %f303, %f101;
	sub.f32 	%f108, %f304, %f102;
	mul.f32 	%f305, %f67, %f108;
	mul.f32 	%f306, %f68, %f107;
	sub.f32 	%f109, %f305, %f306;
	mul.f32 	%f307, %f68, %f106;
	mul.f32 	%f308, %f66, %f108;
	sub.f32 	%f110, %f307, %f308;
	mul.f32 	%f309, %f66, %f107;
	mul.f32 	%f310, %f67, %f106;
	sub.f32 	%f111, %f309, %f310;
	mul.f32 	%f311, %f104, %f110;
	fma.rn.f32 	%f312, %f103, %f109, %f311;
	fma.rn.f32 	%f112, %f105, %f111, %f312;
	abs.f32 	%f313, %f112;
	cvt.f64.f32 	%fd4, %f313;
	setp.lt.f64 	%p42, %fd4, 0d3DDB7CDFD9D7BDBB;
	@%p42 bra 	$L__BB0_32;
	sub.f32 	%f113, %f73, %f100;
	sub.f32 	%f114, %f74, %f101;
	sub.f32 	%f115, %f75, %f102;
	mul.f32 	%f314, %f110, %f114;
	fma.rn.f32 	%f315, %f109, %f113, %f314;
	fma.rn.f32 	%f316, %f111, %f115, %f315;
	div.rn.f32 	%f116, %f316, %f112;
	setp.lt.f32 	%p43, %f116, 0f00000000;
	setp.gt.f32 	%p44, %f116, 0f3F800000;
	or.pred  	%p45, %p43, %p44;
	@%p45 bra 	$L__BB0_32;
	mul.f32 	%f317, %f105, %f114;
	mul.f32 	%f318, %f104, %f115;
	sub.f32 	%f117, %f317, %f318;
	mul.f32 	%f319, %f103, %f115;
	mul.f32 	%f320, %f105, %f113;
	sub.f32 	%f118, %f319, %f320;
	mul.f32 	%f321, %f104, %f113;
	mul.f32 	%f322, %f103, %f114;
	sub.f32 	%f119, %f321, %f322;
	mul.f32 	%f323, %f67, %f118;
	fma.rn.f32 	%f324, %f66, %f117, %f323;
	fma.rn.f32 	%f325, %f68, %f119, %f324;
	div.rn.f32 	%f326, %f325, %f112;
	setp.lt.f32 	%p46, %f326, 0f00000000;
	add.f32 	%f327, %f116, %f326;
	setp.gt.f32 	%p47, %f327, 0f3F800000;
	or.pred  	%p48, %p46, %p47;
	@%p48 bra 	$L__BB0_32;
	mul.f32 	%f328, %f107, %f118;
	fma.rn.f32 	%f329, %f106, %f117, %f328;
	fma.rn.f32 	%f330, %f108, %f119, %f329;
	div.rn.f32 	%f120, %f330, %f112;
	setp.le.f32 	%p49, %f120, 0f00000000;
	@%p49 bra 	$L__BB0_32;
	setp.eq.s32 	%p50, %r162, -1;
	setp.lt.f32 	%p51, %f120, %f399;
	or.pred  	%p52, %p50, %p51;
	add.s32 	%r64, %r160, 1;
	selp.b32 	%r162, %r64, %r162, %p52;
	selp.f32 	%f399, %f120, %f399, %p52;
$L__BB0_32:
	add.s32 	%r160, %r160, 2;
	setp.ne.s32 	%p53, %r160, 66;
	@%p53 bra 	$L__BB0_22;
	abs.f32 	%f331, %f69;
	setp.eq.s32 	%p54, %r162, -1;
	selp.f32 	%f332, %f70, 0f00000000, %p54;
	mul.f32 	%f333, %f331, %f332;
	cvt.rzi.s32.f32 	%r65, %f333;
	min.s32 	%r163, %r65, 255;
	selp.f32 	%f334, %f71, 0f00000000, %p54;
	mul.f32 	%f335, %f331, %f334;
	cvt.rzi.s32.f32 	%r66, %f335;
	min.s32 	%r164, %r66, 255;
	selp.f32 	%f336, %f72, 0f00000000, %p54;
	mul.f32 	%f337, %f331, %f336;
	cvt.rzi.s32.f32 	%r67, %f337;
	min.s32 	%r165, %r67, 255;
	mul.f32 	%f338, %f331, 0f00000000;
	cvt.rzi.s32.f32 	%r23, %f338;
	cvta.to.global.u64 	%rd18, %rd6;
	mul.wide.u32 	%rd19, %r158, 4;
	add.s64 	%rd20, %rd18, %rd19;
	ld.global.f32 	%f126, [%rd20];
	cvta.to.global.u64 	%rd21, %rd7;
	add.s64 	%rd22, %rd21, %rd19;
	ld.global.f32 	%f127, [%rd22];
	setp.leu.f32 	%p55, %f126, 0f00000000;
	@%p55 bra 	$L__BB0_35;
	mul.f32 	%f339, %f129, %f55;
	fma.rn.f32 	%f340, %f128, %f54, %f339;
	fma.rn.f32 	%f341, %f130, %f56, %f340;
	mul.f32 	%f342, %f54, %f341;
	mul.f32 	%f343, %f55, %f341;
	mul.f32 	%f344, %f56, %f341;
	fma.rn.f32 	%f345, %f54, %f341, %f342;
	fma.rn.f32 	%f346, %f55, %f341, %f343;
	fma.rn.f32 	%f347, %f56, %f341, %f344;
	sub.f32 	%f348, %f128, %f345;
	sub.f32 	%f349, %f129, %f346;
	sub.f32 	%f350, %f130, %f347;
	mul.f32 	%f351, %f349, %f349;
	fma.rn.f32 	%f352, %f348, %f348, %f351;
	fma.rn.f32 	%f353, %f350, %f350, %f352;
	sqrt.rn.f32 	%f354, %f353;
	div.rn.f32 	%f355, %f348, %f354;
	div.rn.f32 	%f356, %f349, %f354;
	div.rn.f32 	%f357, %f350, %f354;
	mov.f32 	%f358, 0f3F800000;
	sub.f32 	%f359, %f358, %f126;
	and.b16  	%rs44, %rs87, 255;
	cvt.rn.f32.u16 	%f360, %rs44;
	mul.f32 	%f361, %f359, %f360;
	cvt.rzi.s32.f32 	%r68, %f361;
	min.s32 	%r69, %r68, 255;
	and.b16  	%rs45, %rs86, 255;
	cvt.rn.f32.u16 	%f362, %rs45;
	mul.f32 	%f363, %f359, %f362;
	cvt.rzi.s32.f32 	%r70, %f363;
	min.s32 	%r71, %r70, 255;
	and.b16  	%rs46, %rs85, 255;
	cvt.rn.f32.u16 	%f364, %rs46;
	mul.f32 	%f365, %f359, %f364;
	cvt.rzi.s32.f32 	%r72, %f365;
	min.s32 	%r73, %r72, 255;
	and.b16  	%rs47, %rs84, 255;
	cvt.rn.f32.u16 	%f366, %rs47;
	mul.f32 	%f367, %f359, %f366;
	cvt.rzi.s32.f32 	%r74, %f367;
	min.s32 	%r75, %r74, 255;
	add.s32 	%r76, %r30, -1;
	{ // callseq 0, 0
	.param .align 16 .b8 param0[12];
	st.param.v2.f32 	[param0], {%f57, %f58};
	st.param.f32 	[param0+8], %f59;
	.param .align 16 .b8 param1[12];
	st.param.v2.f32 	[param1], {%f355, %f356};
	st.param.f32 	[param1+8], %f357;
	.param .b64 param2;
	st.param.b64 	[param2], %rd5;
	.param .b64 param3;
	st.param.b64 	[param3], %rd6;
	.param .b64 param4;
	st.param.b64 	[param4], %rd7;
	.param .align 16 .b8 param5[12];
	st.param.v2.f32 	[param5], {%f131, %f132};
	st.param.f32 	[param5+8], %f133;
	.param .align 16 .b8 param6[12];
	st.param.v2.f32 	[param6], {%f134, %f135};
	st.param.f32 	[param6+8], %f136;
	.param .b64 param7;
	st.param.b64 	[param7], %rd8;
	.param .b32 param8;
	st.param.b32 	[param8], %r29;
	.param .b32 param9;
	st.param.b32 	[param9], %r76;
	.param .align 4 .b8 retval0[4];
	call.uni (retval0), 
	_Z3ray6float3S_P4trigPfS2_S_S_P6uchar4ibi, 
	(
	param0, 
	param1, 
	param2, 
	param3, 
	param4, 
	param5, 
	param6, 
	param7, 
	param8, 
	param9
	);
	ld.param.v4.b8 	{%rs48, %rs49, %rs50, %rs51}, [retval0];
	} // callseq 0
	and.b16  	%rs56, %rs51, 255;
	and.b16  	%rs57, %rs50, 255;
	and.b16  	%rs58, %rs49, 255;
	and.b16  	%rs59, %rs48, 255;
	cvt.rn.f32.u16 	%f368, %rs59;
	mul.f32 	%f369, %f126, %f368;
	cvt.rzi.s32.f32 	%r77, %f369;
	min.s32 	%r78, %r77, 255;
	cvt.rn.f32.u16 	%f370, %rs58;
	mul.f32 	%f371, %f126, %f370;
	cvt.rzi.s32.f32 	%r79, %f371;
	min.s32 	%r80, %r79, 255;
	cvt.rn.f32.u16 	%f372, %rs57;
	mul.f32 	%f373, %f126, %f372;
	cvt.rzi.s32.f32 	%r81, %f373;
	min.s32 	%r82, %r81, 255;
	cvt.rn.f32.u16 	%f374, %rs56;
	mul.f32 	%f375, %f126, %f374;
	cvt.rzi.s32.f32 	%r83, %f375;
	min.s32 	%r84, %r83, 255;
	and.b32  	%r85, %r69, 255;
	and.b32  	%r86, %r78, 255;
	add.s32 	%r87, %r86, %r85;
	min.u32 	%r88, %r87, 255;
	cvt.u16.u32 	%rs87, %r88;
	and.b32  	%r89, %r71, 255;
	and.b32  	%r90, %r80, 255;
	add.s32 	%r91, %r90, %r89;
	min.u32 	%r92, %r91, 255;
	cvt.u16.u32 	%rs86, %r92;
	and.b32  	%r93, %r73, 255;
	and.b32  	%r94, %r82, 255;
	add.s32 	%r95, %r94, %r93;
	min.u32 	%r96, %r95, 255;
	cvt.u16.u32 	%rs85, %r96;
	and.b32  	%r97, %r75, 255;
	and.b32  	%r98, %r84, 255;
	add.s32 	%r99, %r98, %r97;
	min.u32 	%r100, %r99, 255;
	cvt.u16.u32 	%rs84, %r100;
$L__BB0_35:
	min.s32 	%r166, %r23, 255;
	setp.leu.f32 	%p56, %f127, 0f00000000;
	@%p56 bra 	$L__BB0_37;
	mov.f32 	%f376, 0f3F800000;
	sub.f32 	%f377, %f376, %f127;
	and.b16  	%rs60, %rs87, 255;
	cvt.rn.f32.u16 	%f378, %rs60;
	mul.f32 	%f379, %f377, %f378;
	cvt.rzi.s32.f32 	%r101, %f379;
	min.s32 	%r102, %r101, 255;
	and.b16  	%rs61, %rs86, 255;
	cvt.rn.f32.u16 	%f380, %rs61;
	mul.f32 	%f381, %f377, %f380;
	cvt.rzi.s32.f32 	%r103, %f381;
	min.s32 	%r104, %r103, 255;
	and.b16  	%rs62, %rs85, 255;
	cvt.rn.f32.u16 	%f382, %rs62;
	mul.f32 	%f383, %f377, %f382;
	cvt.rzi.s32.f32 	%r105, %f383;
	min.s32 	%r106, %r105, 255;
	and.b16  	%rs63, %rs84, 255;
	cvt.rn.f32.u16 	%f384, %rs63;
	mul.f32 	%f385, %f377, %f384;
	cvt.rzi.s32.f32 	%r107, %f385;
	min.s32 	%r108, %r107, 255;
	add.s32 	%r109, %r30, -1;
	{ // callseq 1, 0
	.param .align 16 .b8 param0[12];
	st.param.v2.f32 	[param0], {%f57, %f58};
	st.param.f32 	[param0+8], %f59;
	.param .align 16 .b8 param1[12];
	st.param.v2.f32 	[param1], {%f128, %f129};
	st.param.f32 	[param1+8], %f130;
	.param .b64 param2;
	st.param.b64 	[param2], %rd5;
	.param .b64 param3;
	st.param.b64 	[param3], %rd6;
	.param .b64 param4;
	st.param.b64 	[param4], %rd7;
	.param .align 16 .b8 param5[12];
	st.param.v2.f32 	[param5], {%f131, %f132};
	st.param.f32 	[param5+8], %f133;
	.param .align 16 .b8 param6[12];
	st.param.v2.f32 	[param6], {%f134, %f135};
	st.param.f32 	[param6+8], %f136;
	.param .b64 param7;
	st.param.b64 	[param7], %rd8;
	.param .b32 param8;
	st.param.b32 	[param8], %r29;
	.param .b32 param9;
	st.param.b32 	[param9], %r109;
	.param .align 4 .b8 retval0[4];
	call.uni (retval0), 
	_Z3ray6float3S_P4trigPfS2_S_S_P6uchar4ibi, 
	(
	param0, 
	param1, 
	param2, 
	param3, 
	param4, 
	param5, 
	param6, 
	param7, 
	param8, 
	param9
	);
	ld.param.v4.b8 	{%rs64, %rs65, %rs66, %rs67}, [retval0];
	} // callseq 1
	and.b16  	%rs72, %rs67, 255;
	and.b16  	%rs73, %rs66, 255;
	and.b16  	%rs74, %rs65, 255;
	and.b16  	%rs75, %rs64, 255;
	cvt.rn.f32.u16 	%f386, %rs75;
	mul.f32 	%f387, %f127, %f386;
	cvt.rzi.s32.f32 	%r110, %f387;
	min.s32 	%r111, %r110, 255;
	cvt.rn.f32.u16 	%f388, %rs74;
	mul.f32 	%f389, %f127, %f388;
	cvt.rzi.s32.f32 	%r112, %f389;
	min.s32 	%r113, %r112, 255;
	cvt.rn.f32.u16 	%f390, %rs73;
	mul.f32 	%f391, %f127, %f390;
	cvt.rzi.s32.f32 	%r114, %f391;
	min.s32 	%r115, %r114, 255;
	cvt.rn.f32.u16 	%f392, %rs72;
	mul.f32 	%f393, %f127, %f392;
	cvt.rzi.s32.f32 	%r116, %f393;
	min.s32 	%r117, %r116, 255;
	and.b32  	%r118, %r102, 255;
	and.b32  	%r119, %r111, 255;
	add.s32 	%r120, %r119, %r118;
	min.u32 	%r121, %r120, 255;
	cvt.u16.u32 	%rs87, %r121;
	and.b32  	%r122, %r104, 255;
	and.b32  	%r123, %r113, 255;
	add.s32 	%r124, %r123, %r122;
	min.u32 	%r125, %r124, 255;
	cvt.u16.u32 	%rs86, %r125;
	and.b32  	%r126, %r106, 255;
	and.b32  	%r127, %r115, 255;
	add.s32 	%r128, %r127, %r126;
	min.u32 	%r129, %r128, 255;
	cvt.u16.u32 	%rs85, %r129;
	and.b32  	%r130, %r108, 255;
	and.b32  	%r131, %r117, 255;
	add.s32 	%r132, %r131, %r130;
	min.u32 	%r133, %r132, 255;
	cvt.u16.u32 	%rs84, %r133;
$L__BB0_37:
	cvt.u32.u16 	%r134, %rs87;
	and.b32  	%r135, %r134, 255;
	and.b32  	%r136, %r163, 255;
	add.s32 	%r137, %r136, %r135;
	min.u32 	%r138, %r137, 255;
	cvt.u16.u32 	%rs91, %r138;
	cvt.u32.u16 	%r139, %rs86;
	and.b32  	%r140, %r139, 255;
	and.b32  	%r141, %r164, 255;
	add.s32 	%r142, %r141, %r140;
	min.u32 	%r143, %r142, 255;
	cvt.u16.u32 	%rs90, %r143;
	cvt.u32.u16 	%r144, %rs85;
	and.b32  	%r145, %r144, 255;
	and.b32  	%r146, %r165, 255;
	add.s32 	%r147, %r146, %r145;
	min.u32 	%r148, %r147, 255;
	cvt.u16.u32 	%rs89, %r148;
	cvt.u32.u16 	%r149, %rs84;
	and.b32  	%r150, %r149, 255;
	and.b32  	%r151, %r166, 255;
	add.s32 	%r152, %r151, %r150;
	min.u32 	%r153, %r152, 255;
	cvt.u16.u32 	%rs88, %r153;
$L__BB0_38:
	st.param.v4.b8 	[func_retval0], {%rs91, %rs90, %rs89, %rs88};
	ret;

}
	// .globl	_Z10gpu_render6float3S_P4trigPfS2_S_S_iifP6uchar4S4_ii
.visible .entry _Z10gpu_render6float3S_P4trigPfS2_S_S_iifP6uchar4S4_ii(
	.param .align 4 .b8 _Z10gpu_render6float3S_P4trigPfS2_S_S_iifP6uchar4S4_ii_param_0[12],
	.param .align 4 .b8 _Z10gpu_render6float3S_P4trigPfS2_S_S_iifP6uchar4S4_ii_param_1[12],
	.param .u64 .ptr .align 1 _Z10gpu_render6float3S_P4trigPfS2_S_S_iifP6uchar4S4_ii_param_2,
	.param .u64 .ptr .align 1 _Z10gpu_render6float3S_P4trigPfS2_S_S_iifP6uchar4S4_ii_param_3,
	.param .u64 .ptr .align 1 _Z10gpu_render6float3S_P4trigPfS2_S_S_iifP6uchar4S4_ii_param_4,
	.param .align 4 .b8 _Z10gpu_render6float3S_P4trigPfS2_S_S_iifP6uchar4S4_ii_param_5[12],
	.param .align 4 .b8 _Z10gpu_render6float3S_P4trigPfS2_S_S_iifP6uchar4S4_ii_param_6[12],
	.param .u32 _Z10gpu_render6float3S_P4trigPfS2_S_S_iifP6uchar4S4_ii_param_7,
	.param .u32 _Z10gpu_render6float3S_P4trigPfS2_S_S_iifP6uchar4S4_ii_param_8,
	.param .f32 _Z10gpu_render6float3S_P4trigPfS2_S_S_iifP6uchar4S4_ii_param_9,
	.param .u64 .ptr .align 1 _Z10gpu_render6float3S_P4trigPfS2_S_S_iifP6uchar4S4_ii_param_10,
	.param .u64 .ptr .align 1 _Z10gpu_render6float3S_P4trigPfS2_S_S_iifP6uchar4S4_ii_param_11,
	.param .u32 _Z10gpu_render6float3S_P4trigPfS2_S_S_iifP6uchar4S4_ii_param_12,
	.param .u32 _Z10gpu_render6float3S_P4trigPfS2_S_S_iifP6uchar4S4_ii_param_13
)
{
	.reg .pred 	%p<12>;
	.reg .b16 	%rs<9>;
	.reg .b32 	%r<42>;
	.reg .b32 	%f<76>;
	.reg .b64 	%rd<10>;
	.reg .b64 	%fd<55>;

	ld.param.f32 	%f29, [_Z10gpu_render6float3S_P4trigPfS2_S_S_iifP6uchar4S4_ii_param_6+8];
	ld.param.f32 	%f28, [_Z10gpu_render6float3S_P4trigPfS2_S_S_iifP6uchar4S4_ii_param_6+4];
	ld.param.f32 	%f27, [_Z10gpu_render6float3S_P4trigPfS2_S_S_iifP6uchar4S4_ii_param_6];
	ld.param.f32 	%f26, [_Z10gpu_render6float3S_P4trigPfS2_S_S_iifP6uchar4S4_ii_param_5+8];
	ld.param.f32 	%f25, [_Z10gpu_render6float3S_P4trigPfS2_S_S_iifP6uchar4S4_ii_param_5+4];
	ld.param.f32 	%f24, [_Z10gpu_render6float3S_P4trigPfS2_S_S_iifP6uchar4S4_ii_param_5];
	ld.param.f32 	%f23, [_Z10gpu_render6float3S_P4trigPfS2_S_S_iifP6uchar4S4_ii_param_1+8];
	ld.param.f32 	%f22, [_Z10gpu_render6float3S_P4trigPfS2_S_S_iifP6uchar4S4_ii_param_1+4];
	ld.param.f32 	%f21, [_Z10gpu_render6float3S_P4trigPfS2_S_S_iifP6uchar4S4_ii_param_1];
	ld.param.f32 	%f20, [_Z10gpu_render6float3S_P4trigPfS2_S_S_iifP6uchar4S4_ii_param_0+8];
	ld.param.f32 	%f19, [_Z10gpu_render6float3S_P4trigPfS2_S_S_iifP6uchar4S4_ii_param_0+4];
	ld.param.f32 	%f18, [_Z10gpu_render6float3S_P4trigPfS2_S_S_iifP6uchar4S4_ii_param_0];
	ld.param.u64 	%rd3, [_Z10gpu_render6float3S_P4trigPfS2_S_S_iifP6uchar4S4_ii_param_3];
	ld.param.u64 	%rd4, [_Z10gpu_render6float3S_P4trigPfS2_S_S_iifP6uchar4S4_ii_param_4];
	ld.param.u32 	%r15, [_Z10gpu_render6float3S_P4trigPfS2_S_S_iifP6uchar4S4_ii_param_7];
	ld.param.u32 	%r16, [_Z10gpu_render6float3S_P4trigPfS2_S_S_iifP6uchar4S4_ii_param_8];
	ld.param.f32 	%f30, [_Z10gpu_render6float3S_P4trigPfS2_S_S_iifP6uchar4S4_ii_param_9];
	ld.param.u64 	%rd5, [_Z10gpu_render6float3S_P4trigPfS2_S_S_iifP6uchar4S4_ii_param_10];
	ld.param.u64 	%rd6, [_Z10gpu_render6float3S_P4trigPfS2_S_S_iifP6uchar4S4_ii_param_11];
	ld.param.u32 	%r17, [_Z10gpu_render6float3S_P4trigPfS2_S_S_iifP6uchar4S4_ii_param_12];
	ld.param.u32 	%r18, [_Z10gpu_render6float3S_P4trigPfS2_S_S_iifP6uchar4S4_ii_param_13];
	mov.u32 	%r1, %ntid.x;
	mov.u32 	%r19, %ctaid.x;
	mov.u32 	%r20, %tid.x;
	mad.lo.s32 	%r2, %r1, %r19, %r20;
	mov.u32 	%r3, %ntid.y;
	mov.u32 	%r21, %ctaid.y;
	mov.u32 	%r22, %tid.y;
	mad.lo.s32 	%r40, %r3, %r21, %r22;
	cvt.f64.f32 	%fd12, %f30;
	mul.f64 	%fd13, %fd12, 0d400921FB54442D18;
	div.rn.f64 	%fd1, %fd13, 0d4076800000000000;
	abs.f64 	%fd2, %fd1;
	setp.neu.f64 	%p3, %fd2, 0d7FF0000000000000;
	@%p3 bra 	$L__BB1_2;
	mov.f64 	%fd19, 0d0000000000000000;
	mul.rn.f64 	%fd53, %fd1, %fd19;
	mov.pred 	%p11, -1;
	bra.uni 	$L__BB1_5;
$L__BB1_2:
	mul.f64 	%fd14, %fd1, 0d3FE45F306DC9C883;
	cvt.rni.s32.f64 	%r39, %fd14;
	cvt.rn.f64.s32 	%fd15, %r39;
	fma.rn.f64 	%fd16, %fd15, 0dBFF921FB54442D18, %fd1;
	fma.rn.f64 	%fd17, %fd15, 0dBC91A62633145C00, %fd16;
	fma.rn.f64 	%fd53, %fd15, 0dB97B839A252049C0, %fd17;
	setp.ltu.f64 	%p4, %fd2, 0d41E0000000000000;
	@%p4 bra 	$L__BB1_4;
	{ // callseq 2, 0
	.param .b64 param0;
	st.param.f64 	[param0], %fd1;
	.param .align 16 .b8 retval0[16];
	call.uni (retval0), 
	__internal_trig_reduction_slowpathd, 
	(
	param0
	);
	ld.param.f64 	%fd53, [retval0];
	ld.param.b32 	%r39, [retval0+8];
	} // callseq 2
$L__BB1_4:
	and.b32  	%r24, %r39, 1;
	setp.eq.b32 	%p5, %r24, 1;
	not.pred 	%p11, %p5;
$L__BB1_5:
	mul.f64 	%fd20, %fd53, %fd53;
	fma.rn.f64 	%fd21, %fd20, 0d3EE48DAC2799BCB9, 0dBEF9757C5B27EBB1;
	fma.rn.f64 	%fd22, %fd21, %fd20, 0d3F0980E90FD91E04;
	fma.rn.f64 	%fd23, %fd22, %fd20, 0dBEFAE2B0417D7E1D;
	fma.rn.f64 	%fd24, %fd23, %fd20, 0d3F119F5341BFBA57;
	fma.rn.f64 	%fd25, %fd24, %fd20, 0d3F15E791A00F6919;
	fma.rn.f64 	%fd26, %fd25, %fd20, 0d3F2FF2E7FADEC73A;
	fma.rn.f64 	%fd27, %fd26, %fd20, 0d3F434BC1B206DA62;
	fma.rn.f64 	%fd28, %fd27, %fd20, 0d3F57DB18EF2F83F9;
	fma.rn.f64 	%fd29, %fd28, %fd20, 0d3F6D6D2E7AE49FBC;
	fma.rn.f64 	%fd30, %fd29, %fd20, 0d3F8226E3A816A776;
	fma.rn.f64 	%fd31, %fd30, %fd20, 0d3F9664F485D25660;
	fma.rn.f64 	%fd32, %fd31, %fd20, 0d3FABA1BA1BABF31D;
	fma.rn.f64 	%fd33, %fd32, %fd20, 0d3FC11111111105D2;
	fma.rn.f64 	%fd34, %fd33, %fd20, 0d3FD555555555555E;
	mul.f64 	%fd8, %fd20, %fd34;
	fma.rn.f64 	%fd54, %fd8, %fd53, %fd53;
	@%p11 bra 	$L__BB1_7;
	sub.f64 	%fd35, %fd54, %fd53;
	neg.f64 	%fd36, %fd35;
	fma.rn.f64 	%fd37, %fd8, %fd53, %fd36;
	rcp.approx.ftz.f64 	%fd38, %fd54;
	neg.f64 	%fd39, %fd54;
	fma.rn.f64 	%fd40, %fd39, %fd38, 0d3FF0000000000000;
	fma.rn.f64 	%fd41, %fd40, %fd40, %fd40;
	fma.rn.f64 	%fd42, %fd41, %fd38, %fd38;
	neg.f64 	%fd43, %fd42;
	fma.rn.f64 	%fd44, %fd54, %fd43, 0d3FF0000000000000;
	fma.rn.f64 	%fd45, %fd43, %fd37, %fd44;
	fma.rn.f64 	%fd54, %fd45, %fd43, %fd43;
$L__BB1_7:
	sub.f32 	%f31, %f21, %f18;
	sub.f32 	%f32, %f22, %f19;
	sub.f32 	%f33, %f23, %f20;
	mul.f32 	%f34, %f32, %f32;
	fma.rn.f32 	%f35, %f31, %f31, %f34;
	fma.rn.f32 	%f36, %f33, %f33, %f35;
	sqrt.rn.f32 	%f37, %f36;
	div.rn.f32 	%f1, %f31, %f37;
	div.rn.f32 	%f2, %f32, %f37;
	div.rn.f32 	%f3, %f33, %f37;
	mul.f32 	%f38, %f3, 0f00000000;
	sub.f32 	%f39, %f2, %f38;
	sub.f32 	%f40, %f38, %f1;
	mul.f32 	%f41, %f1, 0f00000000;
	mul.f32 	%f42, %f2, 0f00000000;
	sub.f32 	%f43, %f41, %f42;
	mul.f32 	%f44, %f40, %f40;
	fma.rn.f32 	%f45, %f39, %f39, %f44;
	fma.rn.f32 	%f46, %f43, %f43, %f45;
	sqrt.rn.f32 	%f47, %f46;
	div.rn.f32 	%f4, %f39, %f47;
	div.rn.f32 	%f5, %f40, %f47;
	div.rn.f32 	%f6, %f43, %f47;
	setp.ge.s32 	%p7, %r40, %r16;
	@%p7 bra 	$L__BB1_13;
	rcp.rn.f64 	%fd46, %fd54;
	cvt.rn.f32.f64 	%f48, %fd46;
	mul.f32 	%f7, %f1, %f48;
	mul.f32 	%f8, %f2, %f48;
	mul.f32 	%f9, %f3, %f48;
	add.s32 	%r25, %r16, -1;
	cvt.rn.f64.s32 	%fd47, %r25;
	mov.f64 	%fd48, 0d4000000000000000;
	div.rn.f64 	%fd49, %fd48, %fd47;
	cvt.rn.f32.f64 	%f10, %fd49;
	add.s32 	%r26, %r15, -1;
	cvt.rn.f64.s32 	%fd50, %r26;
	div.rn.f64 	%fd51, %fd48, %fd50;
	cvt.rn.f32.f64 	%f11, %fd51;
	mov.u32 	%r27, %nctaid.y;
	mul.lo.s32 	%r8, %r3, %r27;
	mov.u32 	%r28, %nctaid.x;
	mul.lo.s32 	%r9, %r1, %r28;
	cvta.to.global.u64 	%rd1, %rd5;
	mul.f32 	%f49, %f1, %f5;
	mul.f32 	%f50, %f2, %f4;
	sub.f32 	%f12, %f50, %f49;
	mul.f32 	%f51, %f3, %f4;
	mul.f32 	%f52, %f1, %f6;
	sub.f32 	%f13, %f52, %f51;
	mul.f32 	%f53, %f2, %f6;
	mul.f32 	%f54, %f3, %f5;
	sub.f32 	%f14, %f54, %f53;
$L__BB1_9:
	setp.ge.s32 	%p8, %r2, %r15;
	@%p8 bra 	$L__BB1_12;
	cvt.rn.f32.u32 	%f55, %r40;
	fma.rn.f32 	%f56, %f10, %f55, 0fBF800000;
	cvt.rn.f32.u32 	%f57, %r16;
	mul.f32 	%f58, %f56, %f57;
	cvt.rn.f32.s32 	%f59, %r15;
	div.rn.f32 	%f60, %f58, %f59;
	mul.f32 	%f15, %f14, %f60;
	mul.f32 	%f16, %f13, %f60;
	mul.f32 	%f17, %f12, %f60;
	not.b32 	%r29, %r40;
	add.s32 	%r30, %r16, %r29;
	mul.lo.s32 	%r11, %r30, %r15;
	mov.u32 	%r41, %r2;
$L__BB1_11:
	ld.param.u64 	%rd9, [_Z10gpu_render6float3S_P4trigPfS2_S_S_iifP6uchar4S4_ii_param_2];
	cvt.rn.f32.s32 	%f61, %r41;
	fma.rn.f32 	%f62, %f11, %f61, 0fBF800000;
	fma.rn.f32 	%f63, %f4, %f62, %f15;
	add.f32 	%f64, %f7, %f63;
	fma.rn.f32 	%f65, %f5, %f62, %f16;
	add.f32 	%f66, %f8, %f65;
	fma.rn.f32 	%f67, %f6, %f62, %f17;
	add.f32 	%f68, %f9, %f67;
	mul.f32 	%f69, %f66, %f66;
	fma.rn.f32 	%f70, %f64, %f64, %f69;
	fma.rn.f32 	%f71, %f68, %f68, %f70;
	sqrt.rn.f32 	%f72, %f71;
	div.rn.f32 	%f73, %f64, %f72;
	div.rn.f32 	%f74, %f66, %f72;
	div.rn.f32 	%f75, %f68, %f72;
	{ // callseq 3, 0
	.param .align 16 .b8 param0[12];
	st.param.v2.f32 	[param0], {%f18, %f19};
	st.param.f32 	[param0+8], %f20;
	.param .align 16 .b8 param1[12];
	st.param.v2.f32 	[param1], {%f73, %f74};
	st.param.f32 	[param1+8], %f75;
	.param .b64 param2;
	st.param.b64 	[param2], %rd9;
	.param .b64 param3;
	st.param.b64 	[param3], %rd3;
	.param .b64 param4;
	st.param.b64 	[param4], %rd4;
	.param .align 16 .b8 param5[12];
	st.param.v2.f32 	[param5], {%f24, %f25};
	st.param.f32 	[param5+8], %f26;
	.param .align 16 .b8 param6[12];
	st.param.v2.f32 	[param6], {%f27, %f28};
	st.param.f32 	[param6+8], %f29;
	.param .b64 param7;
	st.param.b64 	[param7], %rd6;
	.param .b32 param8;
	st.param.b32 	[param8], %r17;
	.param .b32 param9;
	st.param.b32 	[param9], %r18;
	.param .align 4 .b8 retval0[4];
	call.uni (retval0), 
	_Z3ray6float3S_P4trigPfS2_S_S_P6uchar4ibi, 
	(
	param0, 
	param1, 
	param2, 
	param3, 
	param4, 
	param5, 
	param6, 
	param7, 
	param8, 
	param9
	);
	ld.param.v4.b8 	{%rs1, %rs2, %rs3, %rs4}, [retval0];
	} // callseq 3
	add.s32 	%r31, %r41, %r11;
	mul.wide.s32 	%rd7, %r31, 4;
	add.s64 	%rd8, %rd1, %rd7;
	cvt.u32.u16 	%r32, %rs4;
	cvt.u32.u16 	%r33, %rs3;
	prmt.b32 	%r34, %r33, %r32, 0x3340U;
	cvt.u32.u16 	%r35, %rs2;
	cvt.u32.u16 	%r36, %rs1;
	prmt.b32 	%r37, %r36, %r35, 0x3340U;
	prmt.b32 	%r38, %r37, %r34, 0x5410U;
	st.global.u32 	[%rd8], %r38;
	add.s32 	%r41, %r41, %r9;
	setp.lt.s32 	%p9, %r41, %r15;
	@%p9 bra 	$L__BB1_11;
$L__BB1_12:
	add.s32 	%r40, %r40, %r8;
	setp.lt.s32 	%p10, %r40, %r16;
	@%p10 bra 	$L__BB1_9;
$L__BB1_13:
	ret;

}
	// .globl	_Z8gpu_ssaaP6uchar4S0_iii
.visible .entry _Z8gpu_ssaaP6uchar4S0_iii(
	.param .u64 .ptr .align 1 _Z8gpu_ssaaP6uchar4S0_iii_param_0,
	.param .u64 .ptr .align 1 _Z8gpu_ssaaP6uchar4S0_iii_param_1,
	.param .u32 _Z8gpu_ssaaP6uchar4S0_iii_param_2,
	.param .u32 _Z8gpu_ssaaP6uchar4S0_iii_param_3,
	.param .u32 _Z8gpu_ssaaP6uchar4S0_iii_param_4
)
{
	.reg .pred 	%p<17>;
	.reg .b32 	%r<233>;
	.reg .b64 	%rd<20>;

	ld.param.u64 	%rd5, [_Z8gpu_ssaaP6uchar4S0_iii_param_0];
	ld.param.u64 	%rd4, [_Z8gpu_ssaaP6uchar4S0_iii_param_1];
	ld.param.u32 	%r72, [_Z8gpu_ssaaP6uchar4S0_iii_param_2];
	ld.param.u32 	%r73, [_Z8gpu_ssaaP6uchar4S0_iii_param_3];
	ld.param.u32 	%r74, [_Z8gpu_ssaaP6uchar4S0_iii_param_4];
	cvta.to.global.u64 	%rd1, %rd5;
	cvta.to.global.u64 	%rd2, %rd4;
	mov.u32 	%r75, %ntid.x;
	mov.u32 	%r76, %ctaid.x;
	mov.u32 	%r77, %tid.x;
	mad.lo.s32 	%r1, %r75, %r76, %r77;
	mov.u32 	%r78, %ntid.y;
	mov.u32 	%r79, %ctaid.y;
	mov.u32 	%r80, %tid.y;
	mad.lo.s32 	%r196, %r78, %r79, %r80;
	mov.u32 	%r81, %nctaid.x;
	mul.lo.s32 	%r3, %r75, %r81;
	mov.u32 	%r82, %nctaid.y;
	mul.lo.s32 	%r4, %r78, %r82;
	setp.ge.s32 	%p1, %r196, %r73;
	@%p1 bra 	$L__BB2_24;
	setp.gt.s32 	%p2, %r74, 0;
	@%p2 bra 	$L__BB2_2;
	bra.uni 	$L__BB2_20;
$L__BB2_2:
	and.b32  	%r5, %r74, 7;
	add.s32 	%r6, %r5, -1;
	and.b32  	%r7, %r74, 3;
	and.b32  	%r8, %r74, 2147483640;
	and.b32  	%r9, %r74, 1;
	neg.s32 	%r10, %r8;
	add.s64 	%rd3, %rd1, 16;
$L__BB2_3:
	setp.lt.s32 	%p6, %r1, %r72;
	@%p6 bra 	$L__BB2_5;
$L__BB2_4:
	add.s32 	%r196, %r196, %r4;
	setp.lt.s32 	%p16, %r196, %r73;
	@%p16 bra 	$L__BB2_3;
	bra.uni 	$L__BB2_24;
$L__BB2_5:
	mul.lo.s32 	%r13, %r196, %r74;
	mov.u32 	%r197, %r1;
$L__BB2_6:
	mov.b32 	%r198, 0;
	mov.u32 	%r228, %r198;
	mov.u32 	%r229, %r198;
	mov.u32 	%r230, %r198;
$L__BB2_7:
	setp.lt.u32 	%p7, %r74, 8;
	add.s32 	%r88, %r198, %r13;
	mad.lo.s32 	%r89, %r88, %r72, %r197;
	mul.lo.s32 	%r19, %r89, %r74;
	mov.b32 	%r217, 0;
	@%p7 bra 	$L__BB2_10;
	mov.u32 	%r202, %r19;
	mov.u32 	%r203, %r10;
$L__BB2_9:
	.pragma "nounroll";
	mul.wide.s32 	%rd8, %r202, 4;
	add.s64 	%rd9, %rd3, %rd8;
	.pragma "used_bytes_mask 7";
	ld.global.u32 	%r90, [%rd9+-16];
	bfe.u32 	%r91, %r90, 0, 8;
	add.s32 	%r92, %r228, %r91;
	bfe.u32 	%r93, %r90, 8, 8;
	add.s32 	%r94, %r229, %r93;
	bfe.u32 	%r95, %r90, 16, 8;
	add.s32 	%r96, %r230, %r95;
	.pragma "used_bytes_mask 7";
	ld.global.u32 	%r97, [%rd9+-12];
	bfe.u32 	%r98, %r97, 0, 8;
	add.s32 	%r99, %r92, %r98;
	bfe.u32 	%r100, %r97, 8, 8;
	add.s32 	%r101, %r94, %r100;
	bfe.u32 	%r102, %r97, 16, 8;
	add.s32 	%r103, %r96, %r102;
	.pragma "used_bytes_mask 7";
	ld.global.u32 	%r104, [%rd9+-8];
	bfe.u32 	%r105, %r104, 0, 8;
	add.s32 	%r106, %r99, %r105;
	bfe.u32 	%r107, %r104, 8, 8;
	add.s32 	%r108, %r101, %r107;
	bfe.u32 	%r109, %r104, 16, 8;
	add.s32 	%r110, %r103, %r109;
	.pragma "used_bytes_mask 7";
	ld.global.u32 	%r111, [%rd9+-4];
	bfe.u32 	%r112, %r111, 0, 8;
	add.s32 	%r113, %r106, %r112;
	bfe.u32 	%r114, %r111, 8, 8;
	add.s32 	%r115, %r108, %r114;
	bfe.u32 	%r116, %r111, 16, 8;
	add.s32 	%r117, %r110, %r116;
	.pragma "used_bytes_mask 7";
	ld.global.u32 	%r118, [%rd9];
	bfe.u32 	%r119, %r118, 0, 8;
	add.s32 	%r120, %r113, %r119;
	bfe.u32 	%r121, %r118, 8, 8;
	add.s32 	%r122, %r115, %r121;
	bfe.u32 	%r123, %r118, 16, 8;
	add.s32 	%r124, %r117, %r123;
	.pragma "used_bytes_mask 7";
	ld.global.u32 	%r125, [%rd9+4];
	bfe.u32 	%r126, %r125, 0, 8;
	add.s32 	%r127, %r120, %r126;
	bfe.u32 	%r128, %r125, 8, 8;
	add.s32 	%r129, %r122, %r128;
	bfe.u32 	%r130, %r125, 16, 8;
	add.s32 	%r131, %r124, %r130;
	.pragma "used_bytes_mask 7";
	ld.global.u32 	%r132, [%rd9+8];
	bfe.u32 	%r133, %r132, 0, 8;
	add.s32 	%r134, %r127, %r133;
	bfe.u32 	%r135, %r132, 8, 8;
	add.s32 	%r136, %r129, %r135;
	bfe.u32 	%r137, %r132, 16, 8;
	add.s32 	%r138, %r131, %r137;
	.pragma "used_bytes_mask 7";
	ld.global.u32 	%r139, [%rd9+12];
	bfe.u32 	%r140, %r139, 0, 8;
	add.s32 	%r228, %r134, %r140;
	bfe.u32 	%r141, %r139, 8, 8;
	add.s32 	%r229, %r136, %r141;
	bfe.u32 	%r142, %r139, 16, 8;
	add.s32 	%r230, %r138, %r142;
	add.s32 	%r203, %r203, 8;
	add.s32 	%r202, %r202, 8;
	setp.ne.s32 	%p8, %r203, 0;
	mov.u32 	%r217, %r8;
	@%p8 bra 	$L__BB2_9;
$L__BB2_10:
	setp.eq.s32 	%p9, %r5, 0;
	@%p9 bra 	$L__BB2_18;
	setp.lt.u32 	%p10, %r6, 3;
	@%p10 bra 	$L__BB2_13;
	add.s32 	%r144, %r217, %r19;
	mul.wide.s32 	%rd10, %r144, 4;
	add.s64 	%rd11, %rd1, %rd10;
	.pragma "used_bytes_mask 7";
	ld.global.u32 	%r145, [%rd11];
	bfe.u32 	%r146, %r145, 0, 8;
	add.s32 	%r147, %r228, %r146;
	bfe.u32 	%r148, %r145, 8, 8;
	add.s32 	%r149, %r229, %r148;
	bfe.u32 	%r150, %r145, 16, 8;
	add.s32 	%r151, %r230, %r150;
	.pragma "used_bytes_mask 7";
	ld.global.u32 	%r152, [%rd11+4];
	bfe.u32 	%r153, %r152, 0, 8;
	add.s32 	%r154, %r147, %r153;
	bfe.u32 	%r155, %r152, 8, 8;
	add.s32 	%r156, %r149, %r155;
	bfe.u32 	%r157, %r152, 16, 8;
	add.s32 	%r158, %r151, %r157;
	.pragma "used_bytes_mask 7";
	ld.global.u32 	%r159, [%rd11+8];
	bfe.u32 	%r160, %r159, 0, 8;
	add.s32 	%r161, %r154, %r160;
	bfe.u32 	%r162, %r159, 8, 8;
	add.s32 	%r163, %r156, %r162;
	bfe.u32 	%r164, %r159, 16, 8;
	add.s32 	%r165, %r158, %r164;
	.pragma "used_bytes_mask 7";
	ld.global.u32 	%r166, [%rd11+12];
	bfe.u32 	%r167, %r166, 0, 8;
	add.s32 	%r228, %r161, %r167;
	bfe.u32 	%r168, %r166, 8, 8;
	add.s32 	%r229, %r163, %r168;
	bfe.u32 	%r169, %r166, 16, 8;
	add.s32 	%r230, %r165, %r169;
	add.s32 	%r217, %r217, 4;
$L__BB2_13:
	setp.eq.s32 	%p11, %r7, 0;
	@%p11 bra 	$L__BB2_18;
	setp.eq.s32 	%p12, %r7, 1;
	@%p12 bra 	$L__BB2_16;
	add.s32 	%r171, %r217, %r19;
	mul.wide.s32 	%rd12, %r171, 4;
	add.s64 	%rd13, %rd1, %rd12;
	.pragma "used_bytes_mask 7";
	ld.global.u32 	%r172, [%rd13];
	bfe.u32 	%r173, %r172, 0, 8;
	add.s32 	%r174, %r228, %r173;
	bfe.u32 	%r175, %r172, 8, 8;
	add.s32 	%r176, %r229, %r175;
	bfe.u32 	%r177, %r172, 16, 8;
	add.s32 	%r178, %r230, %r177;
	.pragma "used_bytes_mask 7";
	ld.global.u32 	%r179, [%rd13+4];
	bfe.u32 	%r180, %r179, 0, 8;
	add.s32 	%r228, %r174, %r180;
	bfe.u32 	%r181, %r179, 8, 8;
	add.s32 	%r229, %r176, %r181;
	bfe.u32 	%r182, %r179, 16, 8;
	add.s32 	%r230, %r178, %r182;
	add.s32 	%r217, %r217, 2;
$L__BB2_16:
	setp.eq.s32 	%p13, %r9, 0;
	@%p13 bra 	$L__BB2_18;
	add.s32 	%r183, %r217, %r19;
	mul.wide.s32 	%rd14, %r183, 4;
	add.s64 	%rd15, %rd1, %rd14;
	.pragma "used_bytes_mask 7";
	ld.global.u32 	%r184, [%rd15];
	bfe.u32 	%r185, %r184, 0, 8;
	add.s32 	%r228, %r228, %r185;
	bfe.u32 	%r186, %r184, 8, 8;
	add.s32 	%r229, %r229, %r186;
	bfe.u32 	%r187, %r184, 16, 8;
	add.s32 	%r230, %r230, %r187;
$L__BB2_18:
	add.s32 	%r198, %r198, 1;
	setp.ne.s32 	%p14, %r198, %r74;
	@%p14 bra 	$L__BB2_7;
	ld.param.u64 	%rd19, [_Z8gpu_ssaaP6uchar4S0_iii_param_1];
	mul.lo.s32 	%r188, %r74, %r74;
	div.u32 	%r189, %r228, %r188;
	div.u32 	%r190, %r229, %r188;
	div.u32 	%r191, %r230, %r188;
	mad.lo.s32 	%r192, %r196, %r72, %r197;
	cvta.to.global.u64 	%rd16, %rd19;
	mul.wide.s32 	%rd17, %r192, 4;
	add.s64 	%rd18, %rd16, %rd17;
	prmt.b32 	%r193, %r189, %r190, 0x3340U;
	prmt.b32 	%r194, %r191, 0, 0x3340U;
	prmt.b32 	%r195, %r193, %r194, 0x5410U;
	st.global.u32 	[%rd18], %r195;
	add.s32 	%r197, %r197, %r3;
	setp.lt.s32 	%p15, %r197, %r72;
	@%p15 bra 	$L__BB2_6;
	bra.uni 	$L__BB2_4;
$L__BB2_20:
	setp.ge.s32 	%p3, %r1, %r72;
	@%p3 bra 	$L__BB2_23;
	mul.lo.s32 	%r68, %r196, %r72;
	mov.u32 	%r232, %r1;
$L__BB2_22:
	add.s32 	%r83, %r232, %r68;
	mul.wide.s32 	%rd6, %r83, 4;
	add.s64 	%rd7, %rd2, %rd6;
	mov.b32 	%r84, 0;
	st.global.u32 	[%rd7], %r84;
	add.s32 	%r232, %r232, %r3;
	setp.lt.s32 	%p4, %r232, %r72;
	@%p4 bra 	$L__BB2_22;
$L__BB2_23:
	add.s32 	%r196, %r196, %r4;
	setp.lt.s32 	%p5, %r196, %r73;
	@%p5 bra 	$L__BB2_20;
$L__BB2_24:
	ret;

}
.func  (.param .align 16 .b8 func_retval0[16]) __internal_trig_reduction_slowpathd(
	.param .b64 __internal_trig_reduction_slowpathd_param_0
)
{
	.local .align 8 .b8 	__local_depot3[40];
	.reg .b64 	%SP;
	.reg .b64 	%SPL;
	.reg .pred 	%p<10>;
	.reg .b32 	%r<47>;
	.reg .b64 	%rd<74>;
	.reg .b64 	%fd<5>;

	mov.u64 	%SPL, __local_depot3;
	ld.param.f64 	%fd4, [__internal_trig_reduction_slowpathd_param_0];
	add.u64 	%rd1, %SPL, 0;
	{
	.reg .b32 %temp; 
	mov.b64 	{%temp, %r1}, %fd4;
	}
	shr.u32 	%r2, %r1, 20;
	and.b32  	%r3, %r2, 2047;
	setp.eq.s32 	%p1, %r3, 2047;
	mov.b32 	%r46, 0;
	@%p1 bra 	$L__BB3_9;
	add.s32 	%r20, %r3, -1024;
	mov.b64 	%rd20, %fd4;
	shl.b64 	%rd2, %rd20, 11;
	shr.u32 	%r4, %r20, 6;
	sub.s32 	%r45, 15, %r4;
	sub.s32 	%r21, 19, %r4;
	setp.lt.u32 	%p2, %r20, 128;
	selp.b32 	%r6, 18, %r21, %p2;
	setp.ge.s32 	%p3, %r45, %r6;
	mov.b64 	%rd70, 0;
	@%p3 bra 	$L__BB3_4;
	add.s32 	%r23, %r6, %r4;
	neg.s32 	%r43, %r23;
	or.b64  	%rd3, %rd2, -9223372036854775808;
	mov.b64 	%rd70, 0;
	mov.b32 	%r42, 0;
	mov.u64 	%rd25, __cudart_i2opi_d;
	mov.u32 	%r44, %r45;
$L__BB3_3:
	.pragma "nounroll";
	mul.wide.s32 	%rd22, %r42, 8;
	add.s64 	%rd23, %rd1, %rd22;
	mul.wide.s32 	%rd24, %r44, 8;
	add.s64 	%rd26, %rd25, %rd24;
	ld.global.nc.u64 	%rd27, [%rd26];
	{
	.reg .u32 %r0, %r1, %r2, %r3, %alo, %ahi, %blo, %bhi, %clo, %chi;
	mov.b64 	{%alo,%ahi}, %rd27;
	mov.b64 	{%blo,%bhi}, %rd3;
	mov.b64 	{%clo,%chi}, %rd70;
	mad.lo.cc.u32 	%r0, %alo, %blo, %clo;
	madc.hi.cc.u32 	%r1, %alo, %blo, %chi;
	madc.hi.u32 	%r2, %alo, %bhi, 0;
	mad.lo.cc.u32 	%r1, %alo, %bhi, %r1;
	madc.hi.cc.u32 	%r2, %ahi, %blo, %r2;
	madc.hi.u32 	%r3, %ahi, %bhi, 0;
	mad.lo.cc.u32 	%r1, %ahi, %blo, %r1;
	madc.lo.cc.u32 	%r2, %ahi, %bhi, %r2;
	addc.u32 	%r3, %r3, 0;
	mov.b64 	%rd28, {%r0,%r1};
	mov.b64 	%rd70, {%r2,%r3};
	}
	st.local.u64 	[%rd23], %rd28;
	add.s32 	%r44, %r44, 1;
	add.s32 	%r43, %r43, 1;
	add.s32 	%r42, %r42, 1;
	setp.ne.s32 	%p4, %r43, -15;
	mov.u32 	%r45, %r6;
	@%p4 bra 	$L__BB3_3;
$L__BB3_4:
	cvt.s64.s32 	%rd29, %r45;
	cvt.u64.u32 	%rd30, %r4;
	add.s64 	%rd31, %rd30, %rd29;
	shl.b64 	%rd32, %rd31, 3;
	add.s64 	%rd33, %rd1, %rd32;
	st.local.u64 	[%rd33+-120], %rd70;
	and.b32  	%r15, %r2, 63;
	ld.local.u64 	%rd72, [%rd1+16];
	ld.local.u64 	%rd71, [%rd1+24];
	setp.eq.s32 	%p5, %r15, 0;
	@%p5 bra 	$L__BB3_6;
	shl.b64 	%rd34, %rd71, %r15;
	shr.u64 	%rd35, %rd72, 1;
	xor.b32  	%r24, %r15, 63;
	shr.u64 	%rd36, %rd35, %r24;
	or.b64  	%rd71, %rd34, %rd36;
	ld.local.u64 	%rd37, [%rd1+8];
	shl.b64 	%rd38, %rd72, %r15;
	shr.u64 	%rd39, %rd37, 1;
	shr.u64 	%rd40, %rd39, %r24;
	or.b64  	%rd72, %rd38, %rd40;
$L__BB3_6:
	and.b32  	%r25, %r1, -2147483648;
	shr.u64 	%rd41, %rd71, 62;
	cvt.u32.u64 	%r26, %rd41;
	mov.b64 	{%r27, %r28}, %rd71;
	mov.b64 	{%r29, %r30}, %rd72;
	shf.l.wrap.b32 	%r31, %r30, %r27, 2;
	shf.l.wrap.b32 	%r32, %r27, %r28, 2;
	mov.b64 	%rd42, {%r31, %r32};
	shl.b64 	%rd43, %rd72, 2;
	shr.u64 	%rd44, %rd42, 63;
	cvt.u32.u64 	%r33, %rd44;
	add.s32 	%r34, %r33, %r26;
	setp.eq.s32 	%p6, %r25, 0;
	neg.s32 	%r35, %r34;
	selp.b32 	%r46, %r34, %r35, %p6;
	setp.gt.s64 	%p7, %rd42, -1;
	mov.b64 	%rd45, 0;
	{
	.reg .u32 %r0, %r1, %r2, %r3, %a0, %a1, %a2, %a3, %b0, %b1, %b2, %b3;
	mov.b64 	{%a0,%a1}, %rd45;
	mov.b64 	{%a2,%a3}, %rd45;
	mov.b64 	{%b0,%b1}, %rd43;
	mov.b64 	{%b2,%b3}, %rd42;
	sub.cc.u32 	%r0, %a0, %b0;
	subc.cc.u32 	%r1, %a1, %b1;
	subc.cc.u32 	%r2, %a2, %b2;
	subc.u32 	%r3, %a3, %b3;
	mov.b64 	%rd46, {%r0,%r1};
	mov.b64 	%rd47, {%r2,%r3};
	}
	xor.b32  	%r36, %r25, -2147483648;
	selp.b64 	%rd73, %rd42, %rd47, %p7;
	selp.b64 	%rd14, %rd43, %rd46, %p7;
	selp.b32 	%r17, %r25, %r36, %p7;
	clz.b64 	%r37, %rd73;
	cvt.u64.u32 	%rd15, %r37;
	setp.eq.s32 	%p8, %r37, 0;
	@%p8 bra 	$L__BB3_8;
	cvt.u32.u64 	%r38, %rd15;
	and.b32  	%r39, %r38, 63;
	shl.b64 	%rd48, %rd73, %r39;
	shr.u64 	%rd49, %rd14, 1;
	not.b32 	%r40, %r38;
	and.b32  	%r41, %r40, 63;
	shr.u64 	%rd50, %rd49, %r41;
	or.b64  	%rd73, %rd48, %rd50;
$L__BB3_8:
	mov.b64 	%rd51, -3958705157555305931;
	{
	.reg .u32 %r0, %r1, %r2, %r3, %alo, %ahi, %blo, %bhi;
	mov.b64 	{%alo,%ahi}, %rd73;
	mov.b64 	{%blo,%bhi}, %rd51;
	mul.lo.u32 	%r0, %alo, %blo;
	mul.hi.u32 	%r1, %alo, %blo;
	mad.lo.cc.u32 	%r1, %alo, %bhi, %r1;
	madc.hi.u32 	%r2, %alo, %bhi, 0;
	mad.lo.cc.u32 	%r1, %ahi, %blo, %r1;
	madc.hi.cc.u32 	%r2, %ahi, %blo, %r2;
	madc.hi.u32 	%r3, %ahi, %bhi, 0;
	mad.lo.cc.u32 	%r2, %ahi, %bhi, %r2;
	addc.u32 	%r3, %r3, 0;
	mov.b64 	%rd52, {%r0,%r1};
	mov.b64 	%rd53, {%r2,%r3};
	}
	setp.gt.s64 	%p9, %rd53, 0;
	{
	.reg .u32 %r0, %r1, %r2, %r3, %a0, %a1, %a2, %a3, %b0, %b1, %b2, %b3;
	mov.b64 	{%a0,%a1}, %rd52;
	mov.b64 	{%a2,%a3}, %rd53;
	mov.b64 	{%b0,%b1}, %rd52;
	mov.b64 	{%b2,%b3}, %rd53;
	add.cc.u32 	%r0, %a0, %b0;
	addc.cc.u32 	%r1, %a1, %b1;
	addc.cc.u32 	%r2, %a2, %b2;
	addc.u32 	%r3, %a3, %b3;
	mov.b64 	%rd54, {%r0,%r1};
	mov.b64 	%rd55, {%r2,%r3};
	}
	selp.b64 	%rd56, %rd55, %rd53, %p9;
	selp.s64 	%rd57, -1, 0, %p9;
	sub.s64 	%rd58, %rd57, %rd15;
	cvt.u64.u32 	%rd59, %r17;
	shl.b64 	%rd60, %rd59, 32;
	add.s64 	%rd61, %rd56, 1;
	shr.u64 	%rd62, %rd61, 10;
	add.s64 	%rd63, %rd62, 1;
	shr.u64 	%rd64, %rd63, 1;
	shl.b64 	%rd65, %rd58, 52;
	add.s64 	%rd66, %rd65, %rd64;
	add.s64 	%rd67, %rd66, 4602678819172646912;
	or.b64  	%rd68, %rd67, %rd60;
	mov.b64 	%fd4, %rd68;
$L__BB3_9:
	st.param.f64 	[func_retval0], %fd4;
	st.param.b32 	[func_retval0+8], %r46;
	ret;

}


// ===== COMPILED SASS (sm_100) =====

	.target	sm_100

	.elftype	@"ET_EXEC"


//--------------------- .note.nv.tkinfo           --------------------------
	.section	.note.nv.tkinfo,"",@"SHT_NOTE"
	.sectionflags	@"SHF_NOTE_NV_TKINFO"
	.tkinfo
        /*0018*/ 	.word	0x00000002
        /*0030*/ 	.string	""
        /*0030*/ 	.string	"ptxas"
        /*0030*/ 	.string	"Cuda compilation tools, release 13.0, V13.0.88"
        /*0030*/ 	.string	"Build cuda_13.0.r13.0/compiler.36424714_0"
        /*0030*/ 	.string	"-arch sm_100 -m 64 "



//--------------------- .note.nv.cuinfo           --------------------------
	.section	.note.nv.cuinfo,"",@"SHT_NOTE"
	.sectionflags	@"SHF_NOTE_NV_CUINFO"
        /*0018*/ 	.short	0x0002
        /*001a*/ 	.short	0x0064
        /*001c*/ 	.short	0x0082
	.zero		2


//--------------------- .nv.info                  --------------------------
	.section	.nv.info,"",@"SHT_CUDA_INFO"
	.align	4


	//----- nvinfo : EIATTR_REGCOUNT
	.align		4
        /*0000*/ 	.byte	0x04, 0x2f
        /*0002*/ 	.short	(.L_2 - .L_1)
	.align		4
.L_1:
        /*0004*/ 	.word	index@(_Z10gpu_render6float3S_P4trigPfS2_S_S_iifP6uchar4S4_ii)
        /*0008*/ 	.word	0x0000007a


	//----- nvinfo : EIATTR_FRAME_SIZE
	.align		4
.L_2:
        /*000c*/ 	.byte	0x04, 0x11
        /*000e*/ 	.short	(.L_4 - .L_3)
	.align		4
.L_3:
        /*0010*/ 	.word	index@($_Z10gpu_render6float3S_P4trigPfS2_S_S_iifP6uchar4S4_ii$__internal_trig_reduction_slowpathd)
        /*0014*/ 	.word	0x00000060


	//----- nvinfo : EIATTR_FRAME_SIZE
	.align		4
.L_4:
        /*0018*/ 	.byte	0x04, 0x11
        /*001a*/ 	.short	(.L_6 - .L_5)
	.align		4
.L_5:
        /*001c*/ 	.word	index@($__internal_3_$__cuda_sm20_div_rn_f64_full)
        /*0020*/ 	.word	0x00000060


	//----- nvinfo : EIATTR_FRAME_SIZE
	.align		4
.L_6:
        /*0024*/ 	.byte	0x04, 0x11
        /*0026*/ 	.short	(.L_8 - .L_7)
	.align		4
.L_7:
        /*0028*/ 	.word	index@($__internal_2_$__cuda_sm20_dblrcp_rn_slowpath_v3)
        /*002c*/ 	.word	0x00000060


	//----- nvinfo : EIATTR_FRAME_SIZE
	.align		4
.L_8:
        /*0030*/ 	.byte	0x04, 0x11
        /*0032*/ 	.short	(.L_10 - .L_9)
	.align		4
.L_9:
        /*0034*/ 	.word	index@($__internal_1_$__cuda_sm3x_div_rn_noftz_f32_slowpath)
        /*0038*/ 	.word	0x00000060


	//----- nvinfo : EIATTR_FRAME_SIZE
	.align		4
.L_10:
        /*003c*/ 	.byte	0x04, 0x11
        /*003e*/ 	.short	(.L_12 - .L_11)
	.align		4
.L_11:
        /*0040*/ 	.word	index@($__internal_0_$__cuda_sm20_sqrt_rn_f32_slowpath)
        /*0044*/ 	.word	0x00000060


	//----- nvinfo : EIATTR_FRAME_SIZE
	.align		4
.L_12:
        /*0048*/ 	.byte	0x04, 0x11
        /*004a*/ 	.short	(.L_14 - .L_13)
	.align		4
.L_13:
        /*004c*/ 	.word	index@($_Z10gpu_render6float3S_P4trigPfS2_S_S_iifP6uchar4S4_ii$_Z3ray6float3S_P4trigPfS2_S_S_P6uchar4ibi)
        /*0050*/ 	.word	0x00000060


	//----- nvinfo : EIATTR_FRAME_SIZE
	.align		4
.L_14:
        /*0054*/ 	.byte	0x04, 0x11
        /*0056*/ 	.short	(.L_16 - .L_15)
	.align		4
.L_15:
        /*0058*/ 	.word	index@(_Z10gpu_render6float3S_P4trigPfS2_S_S_iifP6uchar4S4_ii)
        /*005c*/ 	.word	0x00000060


	//----- nvinfo : EIATTR_REGCOUNT
	.align		4
.L_16:
        /*0060*/ 	.byte	0x04, 0x2f
        /*0062*/ 	.short	(.L_18 - .L_17)
	.align		4
.L_17:
        /*0064*/ 	.word	index@(_Z8gpu_ssaaP6uchar4S0_iii)
        /*0068*/ 	.word	0x0000001e


	//----- nvinfo : EIATTR_FRAME_SIZE
	.align		4
.L_18:
        /*006c*/ 	.byte	0x04, 0x11
        /*006e*/ 	.short	(.L_20 - .L_19)
	.align		4
.L_19:
        /*0070*/ 	.word	index@(_Z8gpu_ssaaP6uchar4S0_iii)
        /*0074*/ 	.word	0x00000000


	//----- nvinfo : EIATTR_MIN_STACK_SIZE
	.align		4
.L_20:
        /*0078*/ 	.byte	0x04, 0x12
        /*007a*/ 	.short	(.L_22 - .L_21)
	.align		4
.L_21:
        /*007c*/ 	.word	index@(_Z8gpu_ssaaP6uchar4S0_iii)
        /*0080*/ 	.word	0x00000000


	//----- nvinfo : EIATTR_MIN_STACK_SIZE
	.align		4
.L_22:
        /*0084*/ 	.byte	0x04, 0x12
        /*0086*/ 	.short	(.L_24 - .L_23)
	.align		4
.L_23:
        /*0088*/ 	.word	index@(_Z10gpu_render6float3S_P4trigPfS2_S_S_iifP6uchar4S4_ii)
        /*008c*/ 	.word	0x00000060
.L_24:


//--------------------- .nv.compat                --------------------------
	.section	.nv.compat,"",@"SHT_CUDA_COMPAT_INFO"
	.align	4
        /*0000*/ 	.byte	0x02, 0x09, 0x00, 0x00, 0x02, 0x02, 0x01, 0x00, 0x02, 0x05, 0x05, 0x00, 0x03, 0x07, 0x01, 0x01
        /*0010*/ 	.byte	0x02, 0x03, 0x00, 0x00, 0x02, 0x06, 0x01, 0x00, 0x04, 0x0b, 0x08, 0x00, 0x01, 0x00, 0x00, 0x00
        /*0020*/ 	.byte	0x00, 0x00, 0x00, 0x00


//--------------------- .nv.info._Z8gpu_ssaaP6uchar4S0_iii --------------------------
	.section	.nv.info._Z8gpu_ssaaP6uchar4S0_iii,"",@"SHT_CUDA_INFO"
	.sectionflags	@""
	.align	4


	//----- nvinfo : EIATTR_CUDA_API_VERSION
	.align		4
        /*0000*/ 	.byte	0x04, 0x37
        /*0002*/ 	.short	(.L_26 - .L_25)
.L_25:
        /*0004*/ 	.word	0x00000082


	//----- nvinfo : EIATTR_KPARAM_INFO
	.align		4
.L_26:
        /*0008*/ 	.byte	0x04, 0x17
        /*000a*/ 	.short	(.L_28 - .L_27)
.L_27:
        /*000c*/ 	.word	0x00000000
        /*0010*/ 	.short	0x0004
        /*0012*/ 	.short	0x0018
        /*0014*/ 	.byte	0x00, 0xf0, 0x11, 0x00


	//----- nvinfo : EIATTR_KPARAM_INFO
	.align		4
.L_28:
        /*0018*/ 	.byte	0x04, 0x17
        /*001a*/ 	.short	(.L_30 - .L_29)
.L_29:
        /*001c*/ 	.word	0x00000000
        /*0020*/ 	.short	0x0003
        /*0022*/ 	.short	0x0014
        /*0024*/ 	.byte	0x00, 0xf0, 0x11, 0x00


	//----- nvinfo : EIATTR_KPARAM_INFO
	.align		4
.L_30:
        /*0028*/ 	.byte	0x04, 0x17
        /*002a*/ 	.short	(.L_32 - .L_31)
.L_31:
        /*002c*/ 	.word	0x00000000
        /*0030*/ 	.short	0x0002
        /*0032*/ 	.short	0x0010
        /*0034*/ 	.byte	0x00, 0xf0, 0x11, 0x00


	//----- nvinfo : EIATTR_KPARAM_INFO
	.align		4
.L_32:
        /*0038*/ 	.byte	0x04, 0x17
        /*003a*/ 	.short	(.L_34 - .L_33)
.L_33:
        /*003c*/ 	.word	0x00000000
        /*0040*/ 	.short	0x0001
        /*0042*/ 	.short	0x0008
        /*0044*/ 	.byte	0x00, 0xf5, 0x21, 0x00


	//----- nvinfo : EIATTR_KPARAM_INFO
	.align		4
.L_34:
        /*0048*/ 	.byte	0x04, 0x17
        /*004a*/ 	.short	(.L_36 - .L_35)
.L_35:
        /*004c*/ 	.word	0x00000000
        /*0050*/ 	.short	0x0000
        /*0052*/ 	.short	0x0000
        /*0054*/ 	.byte	0x00, 0xf5, 0x21, 0x00


	//----- nvinfo : EIATTR_SPARSE_MMA_MASK
	.align		4
.L_36:
        /*0058*/ 	.byte	0x03, 0x50
        /*005a*/ 	.short	0x0000


	//----- nvinfo : EIATTR_MAXREG_COUNT
	.align		4
        /*005c*/ 	.byte	0x03, 0x1b
        /*005e*/ 	.short	0x00ff


	//----- nvinfo : EIATTR_MERCURY_ISA_VERSION
	.align		4
        /*0060*/ 	.byte	0x03, 0x5f
        /*0062*/ 	.short	0x0101


	//----- nvinfo : EIATTR_UNUSED_LOAD_BYTE_OFFSET
	.align		4
        /*0064*/ 	.byte	0x04, 0x44
        /*0066*/ 	.short	(.L_38 - .L_37)


	//   ....[0]....
.L_37:
        /*0068*/ 	.word	0x00000460
        /*006c*/ 	.word	0x00000007


	//   ....[1]....
        /*0070*/ 	.word	0x00000470
        /*0074*/ 	.word	0x00000007


	//   ....[2]....
        /*0078*/ 	.word	0x00000480
        /*007c*/ 	.word	0x00000007


	//   ....[3]....
        /*0080*/ 	.word	0x00000490
        /*0084*/ 	.word	0x00000007


	//   ....[4]....
        /*0088*/ 	.word	0x000004a0
        /*008c*/ 	.word	0x00000007


	//   ....[5]....
        /*0090*/ 	.word	0x000004f0
        /*0094*/ 	.word	0x00000007


	//   ....[6]....
        /*0098*/ 	.word	0x00000520
        /*009c*/ 	.word	0x00000007


	//   ....[7]....
        /*00a0*/ 	.word	0x00000530
        /*00a4*/ 	.word	0x00000007


	//   ....[8]....
        /*00a8*/ 	.word	0x000007e0
        /*00ac*/ 	.word	0x00000007


	//   ....[9]....
        /*00b0*/ 	.word	0x000007f0
        /*00b4*/ 	.word	0x00000007


	//   ....[10]....
        /*00b8*/ 	.word	0x00000800
        /*00bc*/ 	.word	0x00000007


	//   ....[11]....
        /*00c0*/ 	.word	0x00000810
        /*00c4*/ 	.word	0x00000007


	//   ....[12]....
        /*00c8*/ 	.word	0x000009e0
        /*00cc*/ 	.word	0x00000007


	//   ....[13]....
        /*00d0*/ 	.word	0x00000a00
        /*00d4*/ 	.word	0x00000007


	//   ....[14]....
        /*00d8*/ 	.word	0x00000a10
        /*00dc*/ 	.word	0x00000007


	//----- nvinfo : EIATTR_VRC_CTA_INIT_COUNT
	.align		4
.L_38:
        /*00e0*/ 	.byte	0x02, 0x4a
	.zero		1
	.zero		1


	//----- nvinfo : EIATTR_EXIT_INSTR_OFFSETS
	.align		4
        /*00e4*/ 	.byte	0x04, 0x1c
        /*00e6*/ 	.short	(.L_40 - .L_39)


	//   ....[0]....
.L_39:
        /*00e8*/ 	.word	0x000000f0


	//   ....[1]....
        /*00ec*/ 	.word	0x00000250


	//   ....[2]....
        /*00f0*/ 	.word	0x00000e70


	//----- nvinfo : EIATTR_CRS_STACK_SIZE
	.align		4
.L_40:
        /*00f4*/ 	.byte	0x04, 0x1e
        /*00f6*/ 	.short	(.L_42 - .L_41)
.L_41:
        /*00f8*/ 	.word	0x00000000


	//----- nvinfo : EIATTR_CBANK_PARAM_SIZE
	.align		4
.L_42:
        /*00fc*/ 	.byte	0x03, 0x19
        /*00fe*/ 	.short	0x001c


	//----- nvinfo : EIATTR_PARAM_CBANK
	.align		4
        /*0100*/ 	.byte	0x04, 0x0a
        /*0102*/ 	.short	(.L_44 - .L_43)
	.align		4
.L_43:
        /*0104*/ 	.word	index@(.nv.constant0._Z8gpu_ssaaP6uchar4S0_iii)
        /*0108*/ 	.short	0x0380
        /*010a*/ 	.short	0x001c


	//----- nvinfo : EIATTR_SW_WAR
	.align		4
.L_44:
        /*010c*/ 	.byte	0x04, 0x36
        /*010e*/ 	.short	(.L_46 - .L_45)
.L_45:
        /*0110*/ 	.word	0x00000008
.L_46:


//--------------------- .nv.info._Z10gpu_render6float3S_P4trigPfS2_S_S_iifP6uchar4S4_ii --------------------------
	.section	.nv.info._Z10gpu_render6float3S_P4trigPfS2_S_S_iifP6uchar4S4_ii,"",@"SHT_CUDA_INFO"
	.sectionflags	@""
	.align	4


	//----- nvinfo : EIATTR_CUDA_API_VERSION
	.align		4
        /*0000*/ 	.byte	0x04, 0x37
        /*0002*/ 	.short	(.L_48 - .L_47)
.L_47:
        /*0004*/ 	.word	0x00000082


	//----- nvinfo : EIATTR_KPARAM_INFO
	.align		4
.L_48:
        /*0008*/ 	.byte	0x04, 0x17
        /*000a*/ 	.short	(.L_50 - .L_49)
.L_49:
        /*000c*/ 	.word	0x00000000
        /*0010*/ 	.short	0x000d
        /*0012*/ 	.short	0x006c
        /*0014*/ 	.byte	0x00, 0xf0, 0x11, 0x00


	//----- nvinfo : EIATTR_KPARAM_INFO
	.align		4
.L_50:
        /*0018*/ 	.byte	0x04, 0x17
        /*001a*/ 	.short	(.L_52 - .L_51)
.L_51:
        /*001c*/ 	.word	0x00000000
        /*0020*/ 	.short	0x000c
        /*0022*/ 	.short	0x0068
        /*0024*/ 	.byte	0x00, 0xf0, 0x11, 0x00


	//----- nvinfo : EIATTR_KPARAM_INFO
	.align		4
.L_52:
        /*0028*/ 	.byte	0x04, 0x17
        /*002a*/ 	.short	(.L_54 - .L_53)
.L_53:
        /*002c*/ 	.word	0x00000000
        /*0030*/ 	.short	0x000b
        /*0032*/ 	.short	0x0060
        /*0034*/ 	.byte	0x00, 0xf5, 0x21, 0x00


	//----- nvinfo : EIATTR_KPARAM_INFO
	.align		4
.L_54:
        /*0038*/ 	.byte	0x04, 0x17
        /*003a*/ 	.short	(.L_56 - .L_55)
.L_55:
        /*003c*/ 	.word	0x00000000
        /*0040*/ 	.short	0x000a
        /*0042*/ 	.short	0x0058
        /*0044*/ 	.byte	0x00, 0xf5, 0x21, 0x00


	//----- nvinfo : EIATTR_KPARAM_INFO
	.align		4
.L_56:
        /*0048*/ 	.byte	0x04, 0x17
        /*004a*/ 	.short	(.L_58 - .L_57)
.L_57:
        /*004c*/ 	.word	0x00000000
        /*0050*/ 	.short	0x0009
        /*0052*/ 	.short	0x0050
        /*0054*/ 	.byte	0x00, 0xf0, 0x11, 0x00


	//----- nvinfo : EIATTR_KPARAM_INFO
	.align		4
.L_58:
        /*0058*/ 	.byte	0x04, 0x17
        /*005a*/ 	.short	(.L_60 - .L_59)
.L_59:
        /*005c*/ 	.word	0x00000000
        /*0060*/ 	.short	0x0008
        /*0062*/ 	.short	0x004c
        /*0064*/ 	.byte	0x00, 0xf0, 0x11, 0x00


	//----- nvinfo : EIATTR_KPARAM_INFO
	.align		4
.L_60:
        /*0068*/ 	.byte	0x04, 0x17
        /*006a*/ 	.short	(.L_62 - .L_61)
.L_61:
        /*006c*/ 	.word	0x00000000
        /*0070*/ 	.short	0x0007
        /*0072*/ 	.short	0x0048
        /*0074*/ 	.byte	0x00, 0xf0, 0x11, 0x00


	//----- nvinfo : EIATTR_KPARAM_INFO
	.align		4
.L_62:
        /*0078*/ 	.byte	0x04, 0x17
        /*007a*/ 	.short	(.L_64 - .L_63)
.L_63:
        /*007c*/ 	.word	0x00000000
        /*0080*/ 	.short	0x0006
        /*0082*/ 	.short	0x003c
        /*0084*/ 	.byte	0x00, 0xf0, 0x31, 0x00


	//----- nvinfo : EIATTR_KPARAM_INFO
	.align		4
.L_64:
        /*0088*/ 	.byte	0x04, 0x17
        /*008a*/ 	.short	(.L_66 - .L_65)
.L_65:
        /*008c*/ 	.word	0x00000000
        /*0090*/ 	.short	0x0005
        /*0092*/ 	.short	0x0030
        /*0094*/ 	.byte	0x00, 0xf0, 0x31, 0x00


	//----- nvinfo : EIATTR_KPARAM_INFO
	.align		4
.L_66:
        /*0098*/ 	.byte	0x04, 0x17
        /*009a*/ 	.short	(.L_68 - .L_67)
.L_67:
        /*009c*/ 	.word	0x00000000
        /*00a0*/ 	.short	0x0004
        /*00a2*/ 	.short	0x0028
        /*00a4*/ 	.byte	0x00, 0xf5, 0x21, 0x00


	//----- nvinfo : EIATTR_KPARAM_INFO
	.align		4
.L_68:
        /*00a8*/ 	.byte	0x04, 0x17
        /*00aa*/ 	.short	(.L_70 - .L_69)
.L_69:
        /*00ac*/ 	.word	0x00000000
        /*00b0*/ 	.short	0x0003
        /*00b2*/ 	.short	0x0020
        /*00b4*/ 	.byte	0x00, 0xf5, 0x21, 0x00


	//----- nvinfo : EIATTR_KPARAM_INFO
	.align		4
.L_70:
        /*00b8*/ 	.byte	0x04, 0x17
        /*00ba*/ 	.short	(.L_72 - .L_71)
.L_71:
        /*00bc*/ 	.word	0x00000000
        /*00c0*/ 	.short	0x0002
        /*00c2*/ 	.short	0x0018
        /*00c4*/ 	.byte	0x00, 0xf5, 0x21, 0x00


	//----- nvinfo : EIATTR_KPARAM_INFO
	.align		4
.L_72:
        /*00c8*/ 	.byte	0x04, 0x17
        /*00ca*/ 	.short	(.L_74 - .L_73)
.L_73:
        /*00cc*/ 	.word	0x00000000
        /*00d0*/ 	.short	0x0001
        /*00d2*/ 	.short	0x000c
        /*00d4*/ 	.byte	0x00, 0xf0, 0x31, 0x00


	//----- nvinfo : EIATTR_KPARAM_INFO
	.align		4
.L_74:
        /*00d8*/ 	.byte	0x04, 0x17
        /*00da*/ 	.short	(.L_76 - .L_75)
.L_75:
        /*00dc*/ 	.word	0x00000000
        /*00e0*/ 	.short	0x0000
        /*00e2*/ 	.short	0x0000
        /*00e4*/ 	.byte	0x00, 0xf0, 0x31, 0x00


	//----- nvinfo : EIATTR_SPARSE_MMA_MASK
	.align		4
.L_76:
        /*00e8*/ 	.byte	0x03, 0x50
        /*00ea*/ 	.short	0x0000


	//----- nvinfo : EIATTR_MAXREG_COUNT
	.align		4
        /*00ec*/ 	.byte	0x03, 0x1b
        /*00ee*/ 	.short	0x00ff


	//----- nvinfo : EIATTR_MERCURY_ISA_VERSION
	.align		4
        /*00f0*/ 	.byte	0x03, 0x5f
        /*00f2*/ 	.short	0x0101


	//----- nvinfo : EIATTR_UNUSED_LOAD_BYTE_OFFSET
	.align		4
        /*00f4*/ 	.byte	0x04, 0x44
        /*00f6*/ 	.short	(.L_78 - .L_77)


	//   ....[0]....
.L_77:
        /*00f8*/ 	.word	0x00004530
        /*00fc*/ 	.word	0x00000007


	//----- nvinfo : EIATTR_VRC_CTA_INIT_COUNT
	.align		4
.L_78:
        /*0100*/ 	.byte	0x02, 0x4a
	.zero		1
	.zero		1


	//----- nvinfo : EIATTR_EXIT_INSTR_OFFSETS
	.align		4
        /*0104*/ 	.byte	0x04, 0x1c
        /*0106*/ 	.short	(.L_80 - .L_79)


	//   ....[0]....
.L_79:
        /*0108*/ 	.word	0x000010b0


	//   ....[1]....
        /*010c*/ 	.word	0x00001f70


	//----- nvinfo : EIATTR_CRS_STACK_SIZE
	.align		4
.L_80:
        /*0110*/ 	.byte	0x04, 0x1e
        /*0112*/ 	.short	(.L_82 - .L_81)
.L_81:
        /*0114*/ 	.word	0x00000000


	//----- nvinfo : EIATTR_CBANK_PARAM_SIZE
	.align		4
.L_82:
        /*0118*/ 	.byte	0x03, 0x19
        /*011a*/ 	.short	0x0070


	//----- nvinfo : EIATTR_PARAM_CBANK
	.align		4
        /*011c*/ 	.byte	0x04, 0x0a
        /*011e*/ 	.short	(.L_84 - .L_83)
	.align		4
.L_83:
        /*0120*/ 	.word	index@(.nv.constant0._Z10gpu_render6float3S_P4trigPfS2_S_S_iifP6uchar4S4_ii)
        /*0124*/ 	.short	0x0380
        /*0126*/ 	.short	0x0070


	//----- nvinfo : EIATTR_SW_WAR
	.align		4
.L_84:
        /*0128*/ 	.byte	0x04, 0x36
        /*012a*/ 	.short	(.L_86 - .L_85)
.L_85:
        /*012c*/ 	.word	0x00000008
.L_86:


//--------------------- .nv.callgraph             --------------------------
	.section	.nv.callgraph,"",@"SHT_CUDA_CALLGRAPH"
	.align	4
	.sectionentsize	8
	.align		4
        /*0000*/ 	.word	0x00000000
	.align		4
        /*0004*/ 	.word	0xffffffff
	.align		4
        /*0008*/ 	.word	0x00000000
	.align		4
        /*000c*/ 	.word	0xfffffffe
	.align		4
        /*0010*/ 	.word	0x00000000
	.align		4
        /*0014*/ 	.word	0xfffffffd
	.align		4
        /*0018*/ 	.word	0x00000000
	.align		4
        /*001c*/ 	.word	0xfffffffc


//--------------------- .nv.constant4             --------------------------
	.section	.nv.constant4,"a",@progbits
	.align	8
	.align		8
.nv.constant4:
        /*0000*/ 	.dword	__cudart_i2opi_d


//--------------------- .text._Z8gpu_ssaaP6uchar4S0_iii --------------------------
	.section	.text._Z8gpu_ssaaP6uchar4S0_iii,"ax",@progbits
	.align	128
        .global         _Z8gpu_ssaaP6uchar4S0_iii
        .type           _Z8gpu_ssaaP6uchar4S0_iii,@function
        .size           _Z8gpu_ssaaP6uchar4S0_iii,(.L_x_166 - _Z8gpu_ssaaP6uchar4S0_iii)
        .other          _Z8gpu_ssaaP6uchar4S0_iii,@"STO_CUDA_ENTRY STV_DEFAULT"
_Z8gpu_ssaaP6uchar4S0_iii:
.text._Z8gpu_ssaaP6uchar4S0_iii:
[----:B------:R-:W-:Y:S01]  /*0000*/  LDC R1, c[0x0][0x37c] ;  /* 0x0000df00ff017b82 */ /* 0x000fe20000000800 */
[----:B------:R-:W0:Y:S01]  /*0010*/  S2R R16, SR_CTAID.Y ;  /* 0x0000000000107919 */ /* 0x000e220000002600 */
[----:B------:R-:W1:Y:S01]  /*0020*/  LDCU UR7, c[0x0][0x360] ;  /* 0x00006c00ff0777ac */ /* 0x000e620008000800 */
[----:B------:R-:W0:Y:S01]  /*0030*/  S2R R3, SR_TID.Y ;  /* 0x0000000000037919 */ /* 0x000e220000002200 */
[----:B------:R-:W0:Y:S01]  /*0040*/  LDCU UR5, c[0x0][0x364] ;  /* 0x00006c80ff0577ac */ /* 0x000e220008000800 */
[----:B------:R-:W2:Y:S01]  /*0050*/  S2R R17, SR_CTAID.X ;  /* 0x0000000000117919 */ /* 0x000ea20000002500 */
[----:B------:R-:W3:Y:S01]  /*0060*/  LDCU UR8, c[0x0][0x394] ;  /* 0x00007280ff0877ac */ /* 0x000ee20008000800 */
[----:B------:R-:W2:Y:S01]  /*0070*/  S2R R0, SR_TID.X ;  /* 0x0000000000007919 */ /* 0x000ea20000002100 */
[----:B------:R-:W1:Y:S01]  /*0080*/  LDCU UR4, c[0x0][0x370] ;  /* 0x00006e00ff0477ac */ /* 0x000e620008000800 */
[----:B------:R-:W4:Y:S01]  /*0090*/  LDCU UR6, c[0x0][0x374] ;  /* 0x00006e80ff0677ac */ /* 0x000f220008000800 */
[----:B-1----:R-:W-:Y:S01]  /*00a0*/  UIMAD UR4, UR7, UR4, URZ ;  /* 0x00000004070472a4 */ /* 0x002fe2000f8e02ff */
[----:B0-----:R-:W-:Y:S01]  /*00b0*/  IMAD R16, R16, UR5, R3 ;  /* 0x0000000510107c24 */ /* 0x001fe2000f8e0203 */
[----:B----4-:R-:W-:-:S04]  /*00c0*/  UIMAD UR5, UR5, UR6, URZ ;  /* 0x00000006050572a4 */ /* 0x010fc8000f8e02ff */
[----:B---3--:R-:W-:Y:S01]  /*00d0*/  ISETP.GE.AND P0, PT, R16, UR8, PT ;  /* 0x0000000810007c0c */ /* 0x008fe2000bf06270 */
[----:B--2---:R-:W-:-:S12]  /*00e0*/  IMAD R17, R17, UR7, R0 ;  /* 0x0000000711117c24 */ /* 0x004fd8000f8e0200 */
[----:B------:R-:W-:Y:S05]  /*00f0*/  @P0 EXIT ;  /* 0x000000000000094d */ /* 0x000fea0003800000 */
[----:B------:R-:W0:Y:S01]  /*0100*/  LDC R14, c[0x0][0x398] ;  /* 0x0000e600ff0e7b82 */ /* 0x000e220000000800 */
[----:B------:R-:W1:Y:S01]  /*0110*/  LDCU.64 UR8, c[0x0][0x358] ;  /* 0x00006b00ff0877ac */ /* 0x000e620008000a00 */
[----:B0-----:R-:W-:-:S13]  /*0120*/  ISETP.GT.AND P0, PT, R14, RZ, PT ;  /* 0x000000ff0e00720c */ /* 0x001fda0003f04270 */
[----:B-1----:R-:W-:Y:S05]  /*0130*/  @P0 BRA `(.L_x_0) ;  /* 0x0000000000480947 */ /* 0x002fea0003800000 */
.L_x_4:
[----:B------:R-:W0:Y:S01]  /*0140*/  LDC R0, c[0x0][0x390] ;  /* 0x0000e400ff007b82 */ /* 0x000e220000000800 */
[----:B------:R-:W-:Y:S01]  /*0150*/  BSSY.RECONVERGENT B0, `(.L_x_1) ;  /* 0x000000b000007945 */ /* 0x000fe20003800200 */
[----:B0-----:R-:W-:-:S13]  /*0160*/  ISETP.GE.AND P0, PT, R17, R0, PT ;  /* 0x000000001100720c */ /* 0x001fda0003f06270 */
[----:B------:R-:W-:Y:S05]  /*0170*/  @P0 BRA `(.L_x_2) ;  /* 0x0000000000200947 */ /* 0x000fea0003800000 */
[----:B------:R-:W0:Y:S01]  /*0180*/  LDC.64 R4, c[0x0][0x388] ;  /* 0x0000e200ff047b82 */ /* 0x000e220000000a00 */
[----:B------:R-:W-:-:S07]  /*0190*/  IMAD.MOV.U32 R7, RZ, RZ, R17 ;  /* 0x000000ffff077224 */ /* 0x000fce00078e0011 */
.L_x_3:
[----:B------:R-:W-:Y:S02]  /*01a0*/  IMAD R3, R16, R0, R7 ;  /* 0x0000000010037224 */ /* 0x000fe400078e0207 */
[----:B------:R-:W-:Y:S02]  /*01b0*/  VIADD R7, R7, UR4 ;  /* 0x0000000407077c36 */ /* 0x000fe40008000000 */
[----:B0-----:R-:W-:-:S03]  /*01c0*/  IMAD.WIDE R2, R3, 0x4, R4 ;  /* 0x0000000403027825 */ /* 0x001fc600078e0204 */
[----:B------:R-:W-:Y:S02]  /*01d0*/  ISETP.GE.AND P0, PT, R7, R0, PT ;  /* 0x000000000700720c */ /* 0x000fe40003f06270 */
[----:B------:R1:W-:Y:S11]  /*01e0*/  STG.E desc[UR8][R2.64], RZ ;  /* 0x000000ff02007986 */ /* 0x0003f6000c101908 */
[----:B-1----:R-:W-:Y:S05]  /*01f0*/  @!P0 BRA `(.L_x_3) ;  /* 0xfffffffc00e88947 */ /* 0x002fea000383ffff */
.L_x_2:
[----:B------:R-:W-:Y:S05]  /*0200*/  BSYNC.RECONVERGENT B0 ;  /* 0x0000000000007941 */ /* 0x000fea0003800200 */
.L_x_1:
[----:B------:R-:W0:Y:S01]  /*0210*/  LDCU UR6, c[0x0][0x394] ;  /* 0x00007280ff0677ac */ /* 0x000e220008000800 */
[----:B------:R-:W-:-:S05]  /*0220*/  VIADD R16, R16, UR5 ;  /* 0x0000000510107c36 */ /* 0x000fca0008000000 */
[----:B0-----:R-:W-:-:S13]  /*0230*/  ISETP.GE.AND P0, PT, R16, UR6, PT ;  /* 0x0000000610007c0c */ /* 0x001fda000bf06270 */
[----:B------:R-:W-:Y:S05]  /*0240*/  @!P0 BRA `(.L_x_4) ;  /* 0xfffffffc00bc8947 */ /* 0x000fea000383ffff */
[----:B------:R-:W-:Y:S05]  /*0250*/  EXIT ;  /* 0x000000000000794d */ /* 0x000fea0003800000 */
.L_x_0:
[----:B------:R-:W0:Y:S01]  /*0260*/  LDCU.64 UR6, c[0x0][0x380] ;  /* 0x00007000ff0677ac */ /* 0x000e220008000a00 */
[C---:B------:R-:W-:Y:S02]  /*0270*/  LOP3.LUT R18, R14.reuse, 0x7, RZ, 0xc0, !PT ;  /* 0x000000070e127812 */ /* 0x040fe400078ec0ff */
[C---:B------:R-:W-:Y:S02]  /*0280*/  LOP3.LUT R15, R14.reuse, 0x7ffffff8, RZ, 0xc0, !PT ;  /* 0x7ffffff80e0f7812 */ /* 0x040fe400078ec0ff */
[----:B------:R-:W-:Y:S01]  /*0290*/  LOP3.LUT R14, R14, 0x3, RZ, 0xc0, !PT ;  /* 0x000000030e0e7812 */ /* 0x000fe200078ec0ff */
[----:B------:R-:W-:Y:S02]  /*02a0*/  VIADD R0, R18, 0xffffffff ;  /* 0xffffffff12007836 */ /* 0x000fe40000000000 */
[----:B------:R-:W-:-:S03]  /*02b0*/  IMAD.MOV R13, RZ, RZ, -R15 ;  /* 0x000000ffff0d7224 */ /* 0x000fc600078e0a0f */
[----:B------:R-:W-:Y:S01]  /*02c0*/  ISETP.GE.U32.AND P0, PT, R0, 0x3, PT ;  /* 0x000000030000780c */ /* 0x000fe20003f06070 */
[----:B0-----:R-:W-:-:S04]  /*02d0*/  UIADD3 UR6, UP0, UPT, UR6, 0x10, URZ ;  /* 0x0000001006067890 */ /* 0x001fc8000ff1e0ff */
[----:B------:R-:W-:-:S12]  /*02e0*/  UIADD3.X UR7, UPT, UPT, URZ, UR7, URZ, UP0, !UPT ;  /* 0x00000007ff077290 */ /* 0x000fd800087fe4ff */
.L_x_13:
[----:B0-----:R-:W0:Y:S01]  /*02f0*/  LDCU UR10, c[0x0][0x390] ;  /* 0x00007200ff0a77ac */ /* 0x001e220008000800 */
[----:B------:R-:W-:Y:S01]  /*0300*/  BSSY.RECONVERGENT B0, `(.L_x_5) ;  /* 0x00000b2000007945 */ /* 0x000fe20003800200 */
[----:B0-----:R-:W-:-:S13]  /*0310*/  ISETP.GE.AND P1, PT, R17, UR10, PT ;  /* 0x0000000a11007c0c */ /* 0x001fda000bf26270 */
[----:B------:R-:W-:Y:S05]  /*0320*/  @P1 BRA `(.L_x_6) ;  /* 0x0000000800bc1947 */ /* 0x000fea0003800000 */
[----:B------:R-:W-:-:S07]  /*0330*/  IMAD.MOV.U32 R11, RZ, RZ, R17 ;  /* 0x000000ffff0b7224 */ /* 0x000fce00078e0011 */
.L_x_12:
[----:B------:R-:W-:Y:S01]  /*0340*/  IMAD.MOV.U32 R12, RZ, RZ, RZ ;  /* 0x000000ffff0c7224 */ /* 0x000fe200078e00ff */
[----:B------:R-:W-:Y:S01]  /*0350*/  CS2R R8, SRZ ;  /* 0x0000000000087805 */ /* 0x000fe2000001ff00 */
[----:B0-----:R-:W-:-:S07]  /*0360*/  IMAD.MOV.U32 R10, RZ, RZ, RZ ;  /* 0x000000ffff0a7224 */ /* 0x001fce00078e00ff */
.L_x_11:
[----:B------:R-:W0:Y:S01]  /*0370*/  LDC R7, c[0x0][0x398] ;  /* 0x0000e600ff077b82 */ /* 0x000e220000000800 */
[----:B------:R-:W-:-:S07]  /*0380*/  IMAD.MOV.U32 R19, RZ, RZ, RZ ;  /* 0x000000ffff137224 */ /* 0x000fce00078e00ff */
[----:B------:R-:W1:Y:S01]  /*0390*/  LDC R6, c[0x0][0x390] ;  /* 0x0000e400ff067b82 */ /* 0x000e620000000800 */
[----:B0-----:R-:W-:Y:S01]  /*03a0*/  ISETP.GE.U32.AND P2, PT, R7, 0x8, PT ;  /* 0x000000080700780c */ /* 0x001fe20003f46070 */
[----:B------:R-:W-:Y:S02]  /*03b0*/  IMAD R0, R16, R7, R12 ;  /* 0x0000000710007224 */ /* 0x000fe400078e020c */
[----:B------:R-:W-:Y:S02]  /*03c0*/  VIADD R12, R12, 0x1 ;  /* 0x000000010c0c7836 */ /* 0x000fe40000000000 */
[----:B-1----:R-:W-:-:S03]  /*03d0*/  IMAD R0, R0, R6, R11 ;  /* 0x0000000600007224 */ /* 0x002fc600078e020b */
[-C--:B------:R-:W-:Y:S01]  /*03e0*/  ISETP.NE.AND P1, PT, R12, R7.reuse, PT ;  /* 0x000000070c00720c */ /* 0x080fe20003f25270 */
[----:B------:R-:W-:-:S04]  /*03f0*/  IMAD R0, R0, R7, RZ ;  /* 0x0000000700007224 */ /* 0x000fc800078e02ff */
[----:B------:R-:W-:Y:S08]  /*0400*/  @!P2 BRA `(.L_x_7) ;  /* 0x0000000000d8a947 */ /* 0x000ff00003800000 */
[----:B------:R-:W-:Y:S02]  /*0410*/  IMAD.MOV.U32 R5, RZ, RZ, R0 ;  /* 0x000000ffff057224 */ /* 0x000fe400078e0000 */
[----:B------:R-:W-:-:S07]  /*0420*/  IMAD.MOV.U32 R4, RZ, RZ, R13 ;  /* 0x000000ffff047224 */ /* 0x000fce00078e000d */
.L_x_8:
[----:B------:R-:W-:Y:S02]  /*0430*/  IMAD.U32 R2, RZ, RZ, UR6 ;  /* 0x00000006ff027e24 */ /* 0x000fe4000f8e00ff */
[----:B------:R-:W-:Y:S02]  /*0440*/  IMAD.U32 R3, RZ, RZ, UR7 ;  /* 0x00000007ff037e24 */ /* 0x000fe4000f8e00ff */
[----:B------:R-:W-:-:S05]  /*0450*/  IMAD.WIDE R2, R5, 0x4, R2 ;  /* 0x0000000405027825 */ /* 0x000fca00078e0202 */
[----:B------:R-:W2:Y:S04]  /*0460*/  LDG.E R22, desc[UR8][R2.64+-0x10] ;  /* 0xfffff00802167981 */ /* 0x000ea8000c1e1900 */
[----:B------:R-:W3:Y:S04]  /*0470*/  LDG.E R23, desc[UR8][R2.64+-0xc] ;  /* 0xfffff40802177981 */ /* 0x000ee8000c1e1900 */
[----:B------:R-:W4:Y:S04]  /*0480*/  LDG.E R20, desc[UR8][R2.64+-0x8] ;  /* 0xfffff80802147981 */ /* 0x000f28000c1e1900 */
[----:B------:R-:W5:Y:S04]  /*0490*/  LDG.E R21, desc[UR8][R2.64+-0x4] ;  /* 0xfffffc0802157981 */ /* 0x000f68000c1e1900 */
[----:B------:R-:W4:Y:S01]  /*04a0*/  LDG.E R19, desc[UR8][R2.64] ;  /* 0x0000000802137981 */ /* 0x000f22000c1e1900 */
[----:B--2---:R-:W-:-:S02]  /*04b0*/  PRMT R25, R22, 0x7770, RZ ;  /* 0x0000777016197816 */ /* 0x004fc400000000ff */
[C---:B---3--:R-:W-:Y:S02]  /*04c0*/  PRMT R24, R23.reuse, 0x7770, RZ ;  /* 0x0000777017187816 */ /* 0x048fe400000000ff */
[----:B------:R-:W-:Y:S02]  /*04d0*/  PRMT R26, R22, 0x7771, RZ ;  /* 0x00007771161a7816 */ /* 0x000fe400000000ff */
[----:B------:R-:W-:Y:S02]  /*04e0*/  IADD3 R24, PT, PT, R24, R10, R25 ;  /* 0x0000000a18187210 */ /* 0x000fe40007ffe019 */
[----:B------:R-:W2:Y:S01]  /*04f0*/  LDG.E R10, desc[UR8][R2.64+0x4] ;  /* 0x00000408020a7981 */ /* 0x000ea2000c1e1900 */
[----:B------:R-:W-:-:S04]  /*0500*/  PRMT R25, R23, 0x7771, RZ ;  /* 0x0000777117197816 */ /* 0x000fc800000000ff */
[----:B------:R-:W-:Y:S02]  /*0510*/  IADD3 R25, PT, PT, R25, R9, R26 ;  /* 0x0000000919197210 */ /* 0x000fe40007ffe01a */
[----:B------:R-:W3:Y:S04]  /*0520*/  LDG.E R9, desc[UR8][R2.64+0x8] ;  /* 0x0000080802097981 */ /* 0x000ee8000c1e1900 */
[----:B------:R0:W3:Y:S01]  /*0530*/  LDG.E R26, desc[UR8][R2.64+0xc] ;  /* 0x00000c08021a7981 */ /* 0x0000e2000c1e1900 */
[----:B------:R-:W-:Y:S02]  /*0540*/  PRMT R27, R22, 0x7772, RZ ;  /* 0x00007772161b7816 */ /* 0x000fe400000000ff */
[----:B------:R-:W-:Y:S02]  /*0550*/  PRMT R23, R23, 0x7772, RZ ;  /* 0x0000777217177816 */ /* 0x000fe400000000ff */
[----:B-----5:R-:W-:-:S02]  /*0560*/  PRMT R22, R21, 0x7770, RZ ;  /* 0x0000777015167816 */ /* 0x020fc400000000ff */
[----:B------:R-:W-:Y:S02]  /*0570*/  IADD3 R8, PT, PT, R23, R8, R27 ;  /* 0x0000000817087210 */ /* 0x000fe40007ffe01b */
[----:B----4-:R-:W-:Y:S01]  /*0580*/  PRMT R23, R20, 0x7770, RZ ;  /* 0x0000777014177816 */ /* 0x010fe200000000ff */
[----:B------:R-:W-:-:S03]  /*0590*/  VIADD R4, R4, 0x8 ;  /* 0x0000000804047836 */ /* 0x000fc60000000000 */
[----:B------:R-:W-:Y:S02]  /*05a0*/  IADD3 R24, PT, PT, R22, R24, R23 ;  /* 0x0000001816187210 */ /* 0x000fe40007ffe017 */
[C---:B------:R-:W-:Y:S02]  /*05b0*/  PRMT R22, R20.reuse, 0x7771, RZ ;  /* 0x0000777114167816 */ /* 0x040fe400000000ff */
[----:B------:R-:W-:Y:S02]  /*05c0*/  PRMT R23, R20, 0x7772, RZ ;  /* 0x0000777214177816 */ /* 0x000fe400000000ff */
[C---:B------:R-:W-:Y:S02]  /*05d0*/  PRMT R20, R21.reuse, 0x7771, RZ ;  /* 0x0000777115147816 */ /* 0x040fe400000000ff */
[----:B------:R-:W-:Y:S02]  /*05e0*/  PRMT R21, R21, 0x7772, RZ ;  /* 0x0000777215157816 */ /* 0x000fe400000000ff */
[----:B------:R-:W-:-:S02]  /*05f0*/  ISETP.NE.AND P2, PT, R4, RZ, PT ;  /* 0x000000ff0400720c */ /* 0x000fc40003f45270 */
[----:B------:R-:W-:Y:S02]  /*0600*/  IADD3 R25, PT, PT, R20, R25, R22 ;  /* 0x0000001914197210 */ /* 0x000fe40007ffe016 */
[----:B------:R-:W-:Y:S02]  /*0610*/  IADD3 R8, PT, PT, R21, R8, R23 ;  /* 0x0000000815087210 */ /* 0x000fe40007ffe017 */
[C---:B0-----:R-:W-:Y:S02]  /*0620*/  PRMT R3, R19.reuse, 0x7770, RZ ;  /* 0x0000777013037816 */ /* 0x041fe400000000ff */
[C---:B------:R-:W-:Y:S02]  /*0630*/  PRMT R2, R19.reuse, 0x7771, RZ ;  /* 0x0000777113027816 */ /* 0x040fe400000000ff */
[----:B------:R-:W-:Y:S01]  /*0640*/  PRMT R19, R19, 0x7772, RZ ;  /* 0x0000777213137816 */ /* 0x000fe200000000ff */
[----:B------:R-:W-:Y:S01]  /*0650*/  VIADD R5, R5, 0x8 ;  /* 0x0000000805057836 */ /* 0x000fe20000000000 */
[----:B--2---:R-:W-:-:S02]  /*0660*/  PRMT R20, R10, 0x7770, RZ ;  /* 0x000077700a147816 */ /* 0x004fc400000000ff */
[C---:B------:R-:W-:Y:S02]  /*0670*/  PRMT R21, R10.reuse, 0x7771, RZ ;  /* 0x000077710a157816 */ /* 0x040fe400000000ff */
[----:B------:R-:W-:Y:S02]  /*0680*/  PRMT R10, R10, 0x7772, RZ ;  /* 0x000077720a0a7816 */ /* 0x000fe400000000ff */
[----:B------:R-:W-:Y:S02]  /*0690*/  IADD3 R24, PT, PT, R20, R24, R3 ;  /* 0x0000001814187210 */ /* 0x000fe40007ffe003 */
[----:B------:R-:W-:Y:S02]  /*06a0*/  IADD3 R2, PT, PT, R21, R25, R2 ;  /* 0x0000001915027210 */ /* 0x000fe40007ffe002 */
[----:B------:R-:W-:Y:S02]  /*06b0*/  IADD3 R8, PT, PT, R10, R8, R19 ;  /* 0x000000080a087210 */ /* 0x000fe40007ffe013 */
[----:B---3--:R-:W-:-:S02]  /*06c0*/  PRMT R3, R9, 0x7770, RZ ;  /* 0x0000777009037816 */ /* 0x008fc400000000ff */
[C---:B------:R-:W-:Y:S02]  /*06d0*/  PRMT R19, R9.reuse, 0x7771, RZ ;  /* 0x0000777109137816 */ /* 0x040fe400000000ff */
[----:B------:R-:W-:Y:S02]  /*06e0*/  PRMT R21, R9, 0x7772, RZ ;  /* 0x0000777209157816 */ /* 0x000fe400000000ff */
[C---:B------:R-:W-:Y:S02]  /*06f0*/  PRMT R10, R26.reuse, 0x7770, RZ ;  /* 0x000077701a0a7816 */ /* 0x040fe400000000ff */
[C---:B------:R-:W-:Y:S02]  /*0700*/  PRMT R9, R26.reuse, 0x7771, RZ ;  /* 0x000077711a097816 */ /* 0x040fe400000000ff */
[----:B------:R-:W-:Y:S02]  /*0710*/  PRMT R26, R26, 0x7772, RZ ;  /* 0x000077721a1a7816 */ /* 0x000fe400000000ff */
[----:B------:R-:W-:-:S02]  /*0720*/  IADD3 R10, PT, PT, R10, R24, R3 ;  /* 0x000000180a0a7210 */ /* 0x000fc40007ffe003 */
[----:B------:R-:W-:Y:S02]  /*0730*/  IADD3 R9, PT, PT, R9, R2, R19 ;  /* 0x0000000209097210 */ /* 0x000fe40007ffe013 */
[----:B------:R-:W-:Y:S01]  /*0740*/  IADD3 R8, PT, PT, R26, R8, R21 ;  /* 0x000000081a087210 */ /* 0x000fe20007ffe015 */
[----:B------:R-:W-:Y:S06]  /*0750*/  @P2 BRA `(.L_x_8) ;  /* 0xfffffffc00342947 */ /* 0x000fec000383ffff */
[----:B------:R-:W-:-:S07]  /*0760*/  IMAD.MOV.U32 R19, RZ, RZ, R15 ;  /* 0x000000ffff137224 */ /* 0x000fce00078e000f */
.L_x_7:
[----:B------:R-:W-:-:S13]  /*0770*/  ISETP.NE.AND P2, PT, R18, RZ, PT ;  /* 0x000000ff1200720c */ /* 0x000fda0003f45270 */
[----:B------:R-:W-:Y:S05]  /*0780*/  @!P2 BRA `(.L_x_9) ;  /* 0x0000000000e0a947 */ /* 0x000fea0003800000 */
[----:B------:R-:W-:Y:S01]  /*0790*/  ISETP.NE.AND P2, PT, R14, RZ, PT ;  /* 0x000000ff0e00720c */ /* 0x000fe20003f45270 */
[----:B------:R-:W-:-:S12]  /*07a0*/  @!P0 BRA `(.L_x_10) ;  /* 0x0000000000688947 */ /* 0x000fd80003800000 */
[----:B------:R-:W0:Y:S01]  /*07b0*/  LDC.64 R2, c[0x0][0x380] ;  /* 0x0000e000ff027b82 */ /* 0x000e220000000a00 */
[----:B------:R-:W-:-:S04]  /*07c0*/  IMAD.IADD R5, R0, 0x1, R19 ;  /* 0x0000000100057824 */ /* 0x000fc800078e0213 */
[----:B0-----:R-:W-:-:S05]  /*07d0*/  IMAD.WIDE R2, R5, 0x4, R2 ;  /* 0x0000000405027825 */ /* 0x001fca00078e0202 */
[----:B------:R-:W2:Y:S04]  /*07e0*/  LDG.E R20, desc[UR8][R2.64] ;  /* 0x0000000802147981 */ /* 0x000ea8000c1e1900 */
[----:B------:R-:W3:Y:S04]  /*07f0*/  LDG.E R24, desc[UR8][R2.64+0x4] ;  /* 0x0000040802187981 */ /* 0x000ee8000c1e1900 */
[----:B------:R-:W4:Y:S04]  /*0800*/  LDG.E R4, desc[UR8][R2.64+0x8] ;  /* 0x0000080802047981 */ /* 0x000f28000c1e1900 */
[----:B------:R0:W5:Y:S01]  /*0810*/  LDG.E R5, desc[UR8][R2.64+0xc] ;  /* 0x00000c0802057981 */ /* 0x000162000c1e1900 */
[----:B------:R-:W-:Y:S01]  /*0820*/  VIADD R19, R19, 0x4 ;  /* 0x0000000413137836 */ /* 0x000fe20000000000 */
[----:B--2---:R-:W-:-:S02]  /*0830*/  PRMT R21, R20, 0x7770, RZ ;  /* 0x0000777014157816 */ /* 0x004fc400000000ff */
[C---:B------:R-:W-:Y:S02]  /*0840*/  PRMT R22, R20.reuse, 0x7771, RZ ;  /* 0x0000777114167816 */ /* 0x040fe400000000ff */
[----:B------:R-:W-:Y:S02]  /*0850*/  PRMT R23, R20, 0x7772, RZ ;  /* 0x0000777214177816 */ /* 0x000fe400000000ff */
[C---:B---3--:R-:W-:Y:S02]  /*0860*/  PRMT R20, R24.reuse, 0x7770, RZ ;  /* 0x0000777018147816 */ /* 0x048fe400000000ff */
[C---:B------:R-:W-:Y:S02]  /*0870*/  PRMT R25, R24.reuse, 0x7771, RZ ;  /* 0x0000777118197816 */ /* 0x040fe400000000ff */
[----:B------:R-:W-:Y:S02]  /*0880*/  PRMT R24, R24, 0x7772, RZ ;  /* 0x0000777218187816 */ /* 0x000fe400000000ff */
[----:B------:R-:W-:-:S02]  /*0890*/  IADD3 R10, PT, PT, R20, R10, R21 ;  /* 0x0000000a140a7210 */ /* 0x000fc40007ffe015 */
[C---:B----4-:R-:W-:Y:S02]  /*08a0*/  PRMT R21, R4.reuse, 0x7770, RZ ;  /* 0x0000777004157816 */ /* 0x050fe400000000ff */
[C---:B0-----:R-:W-:Y:S02]  /*08b0*/  PRMT R2, R4.reuse, 0x7771, RZ ;  /* 0x0000777104027816 */ /* 0x041fe400000000ff */
[----:B------:R-:W-:Y:S02]  /*08c0*/  PRMT R3, R4, 0x7772, RZ ;  /* 0x0000777204037816 */ /* 0x000fe400000000ff */
[C---:B-----5:R-:W-:Y:S02]  /*08d0*/  PRMT R4, R5.reuse, 0x7770, RZ ;  /* 0x0000777005047816 */ /* 0x060fe400000000ff */
[----:B------:R-:W-:Y:S02]  /*08e0*/  PRMT R20, R5, 0x7771, RZ ;  /* 0x0000777105147816 */ /* 0x000fe400000000ff */
[----:B------:R-:W-:-:S02]  /*08f0*/  IADD3 R9, PT, PT, R25, R9, R22 ;  /* 0x0000000919097210 */ /* 0x000fc40007ffe016 */
[----:B------:R-:W-:Y:S02]  /*0900*/  IADD3 R8, PT, PT, R24, R8, R23 ;  /* 0x0000000818087210 */ /* 0x000fe40007ffe017 */
[----:B------:R-:W-:Y:S02]  /*0910*/  PRMT R5, R5, 0x7772, RZ ;  /* 0x0000777205057816 */ /* 0x000fe400000000ff */
[----:B------:R-:W-:Y:S02]  /*0920*/  IADD3 R10, PT, PT, R4, R10, R21 ;  /* 0x0000000a040a7210 */ /* 0x000fe40007ffe015 */
[----:B------:R-:W-:Y:S02]  /*0930*/  IADD3 R9, PT, PT, R20, R9, R2 ;  /* 0x0000000914097210 */ /* 0x000fe40007ffe002 */
[----:B------:R-:W-:-:S07]  /*0940*/  IADD3 R8, PT, PT, R5, R8, R3 ;  /* 0x0000000805087210 */ /* 0x000fce0007ffe003 */
.L_x_10:
[----:B------:R-:W-:Y:S05]  /*0950*/  @!P2 BRA `(.L_x_9) ;  /* 0x00000000006ca947 */ /* 0x000fea0003800000 */
[----:B------:R-:W-:Y:S02]  /*0960*/  ISETP.NE.AND P2, PT, R14, 0x1, PT ;  /* 0x000000010e00780c */ /* 0x000fe40003f45270 */
[----:B------:R-:W-:-:S11]  /*0970*/  LOP3.LUT P3, RZ, R7, 0x1, RZ, 0xc0, !PT ;  /* 0x0000000107ff7812 */ /* 0x000fd6000786c0ff */
[----:B------:R-:W0:Y:S01]  /*0980*/  @P2 LDC.64 R4, c[0x0][0x380] ;  /* 0x0000e000ff042b82 */ /* 0x000e220000000a00 */
[----:B------:R-:W-:Y:S02]  /*0990*/  @P2 IMAD.IADD R21, R0, 0x1, R19 ;  /* 0x0000000100152824 */ /* 0x000fe400078e0213 */
[----:B------:R-:W-:-:S04]  /*09a0*/  @P2 VIADD R19, R19, 0x2 ;  /* 0x0000000213132836 */ /* 0x000fc80000000000 */
[----:B------:R-:W-:Y:S01]  /*09b0*/  @P3 IMAD.IADD R19, R0, 0x1, R19 ;  /* 0x0000000100133824 */ /* 0x000fe200078e0213 */
[----:B------:R-:W1:Y:S01]  /*09c0*/  @P3 LDC.64 R2, c[0x0][0x380] ;  /* 0x0000e000ff023b82 */ /* 0x000e620000000a00 */
[----:B0-----:R-:W-:-:S05]  /*09d0*/  @P2 IMAD.WIDE R4, R21, 0x4, R4 ;  /* 0x0000000415042825 */ /* 0x001fca00078e0204 */
[----:B------:R-:W2:Y:S01]  /*09e0*/  @P2 LDG.E R0, desc[UR8][R4.64] ;  /* 0x0000000804002981 */ /* 0x000ea2000c1e1900 */
[----:B-1----:R-:W-:-:S03]  /*09f0*/  @P3 IMAD.WIDE R2, R19, 0x4, R2 ;  /* 0x0000000413023825 */ /* 0x002fc600078e0202 */
[----:B------:R-:W3:Y:S04]  /*0a00*/  @P2 LDG.E R22, desc[UR8][R4.64+0x4] ;  /* 0x0000040804162981 */ /* 0x000ee8000c1e1900 */
[----:B------:R-:W4:Y:S01]  /*0a10*/  @P3 LDG.E R2, desc[UR8][R2.64] ;  /* 0x0000000802023981 */ /* 0x000f22000c1e1900 */
[C---:B--2---:R-:W-:Y:S02]  /*0a20*/  @P2 PRMT R19, R0.reuse, 0x7770, RZ ;  /* 0x0000777000132816 */ /* 0x044fe400000000ff */
[C---:B------:R-:W-:Y:S02]  /*0a30*/  @P2 PRMT R20, R0.reuse, 0x7771, RZ ;  /* 0x0000777100142816 */ /* 0x040fe400000000ff */
[----:B------:R-:W-:Y:S02]  /*0a40*/  @P2 PRMT R21, R0, 0x7772, RZ ;  /* 0x0000777200152816 */ /* 0x000fe400000000ff */
[----:B---3--:R-:W-:-:S02]  /*0a50*/  @P2 PRMT R0, R22, 0x7770, RZ ;  /* 0x0000777016002816 */ /* 0x008fc400000000ff */
[C---:B------:R-:W-:Y:S02]  /*0a60*/  @P2 PRMT R23, R22.reuse, 0x7771, RZ ;  /* 0x0000777116172816 */ /* 0x040fe400000000ff */
[----:B------:R-:W-:Y:S02]  /*0a70*/  @P2 PRMT R22, R22, 0x7772, RZ ;  /* 0x0000777216162816 */ /* 0x000fe400000000ff */
[----:B------:R-:W-:Y:S02]  /*0a80*/  @P2 IADD3 R10, PT, PT, R0, R10, R19 ;  /* 0x0000000a000a2210 */ /* 0x000fe40007ffe013 */
[----:B------:R-:W-:Y:S02]  /*0a90*/  @P2 IADD3 R9, PT, PT, R23, R9, R20 ;  /* 0x0000000917092210 */ /* 0x000fe40007ffe014 */
[----:B------:R-:W-:Y:S02]  /*0aa0*/  @P2 IADD3 R8, PT, PT, R22, R8, R21 ;  /* 0x0000000816082210 */ /* 0x000fe40007ffe015 */
[----:B----4-:R-:W-:-:S02]  /*0ab0*/  @P3 PRMT R5, R2, 0x7770, RZ ;  /* 0x0000777002053816 */ /* 0x010fc400000000ff */
[C---:B------:R-:W-:Y:S02]  /*0ac0*/  @P3 PRMT R0, R2.reuse, 0x7771, RZ ;  /* 0x0000777102003816 */ /* 0x040fe400000000ff */
[----:B------:R-:W-:Y:S01]  /*0ad0*/  @P3 PRMT R3, R2, 0x7772, RZ ;  /* 0x0000777202033816 */ /* 0x000fe200000000ff */
[----:B------:R-:W-:Y:S02]  /*0ae0*/  @P3 IMAD.IADD R10, R10, 0x1, R5 ;  /* 0x000000010a0a3824 */ /* 0x000fe400078e0205 */
[----:B------:R-:W-:Y:S02]  /*0af0*/  @P3 IMAD.IADD R9, R9, 0x1, R0 ;  /* 0x0000000109093824 */ /* 0x000fe400078e0200 */
[----:B------:R-:W-:-:S07]  /*0b00*/  @P3 IMAD.IADD R8, R8, 0x1, R3 ;  /* 0x0000000108083824 */ /* 0x000fce00078e0203 */
.L_x_9:
[----:B------:R-:W-:Y:S05]  /*0b10*/  @P1 BRA `(.L_x_11) ;  /* 0xfffffff800141947 */ /* 0x000fea000383ffff */
[----:B------:R-:W-:-:S04]  /*0b20*/  IMAD R7, R7, R7, RZ ;  /* 0x0000000707077224 */ /* 0x000fc800078e02ff */
[----:B------:R-:W0:Y:S01]  /*0b30*/  I2F.U32.RP R0, R7 ;  /* 0x0000000700007306 */ /* 0x000e220000209000 */
[----:B------:R-:W-:-:S07]  /*0b40*/  IMAD.MOV R5, RZ, RZ, -R7 ;  /* 0x000000ffff057224 */ /* 0x000fce00078e0a07 */
[----:B0-----:R-:W0:Y:S02]  /*0b50*/  MUFU.RCP R0, R0 ;  /* 0x0000000000007308 */ /* 0x001e240000001000 */
[----:B0-----:R-:W-:-:S06]  /*0b60*/  VIADD R2, R0, 0xffffffe ;  /* 0x0ffffffe00027836 */ /* 0x001fcc0000000000 */
[----:B------:R0:W1:Y:S02]  /*0b70*/  F2I.FTZ.U32.TRUNC.NTZ R3, R2 ;  /* 0x0000000200037305 */ /* 0x000064000021f000 */
[----:B0-----:R-:W-:Y:S02]  /*0b80*/  IMAD.MOV.U32 R2, RZ, RZ, RZ ;  /* 0x000000ffff027224 */ /* 0x001fe400078e00ff */
[----:B-1----:R-:W-:-:S04]  /*0b90*/  IMAD R5, R5, R3, RZ ;  /* 0x0000000305057224 */ /* 0x002fc800078e02ff */
[----:B------:R-:W-:-:S06]  /*0ba0*/  IMAD.HI.U32 R3, R3, R5, R2 ;  /* 0x0000000503037227 */ /* 0x000fcc00078e0002 */
[----:B------:R-:W-:-:S04]  /*0bb0*/  IMAD.HI.U32 R4, R3, R10, RZ ;  /* 0x0000000a03047227 */ /* 0x000fc800078e00ff */
[----:B------:R-:W-:-:S04]  /*0bc0*/  IMAD.HI.U32 R12, R3, R9, RZ ;  /* 0x00000009030c7227 */ /* 0x000fc800078e00ff */
[----:B------:R-:W-:-:S04]  /*0bd0*/  IMAD.HI.U32 R20, R3, R8, RZ ;  /* 0x0000000803147227 */ /* 0x000fc800078e00ff */
[----:B------:R-:W-:Y:S02]  /*0be0*/  IMAD.MOV R0, RZ, RZ, -R4 ;  /* 0x000000ffff007224 */ /* 0x000fe400078e0a04 */
[----:B------:R-:W-:Y:S02]  /*0bf0*/  IMAD.MOV R22, RZ, RZ, -R12 ;  /* 0x000000ffff167224 */ /* 0x000fe400078e0a0c */
[----:B------:R-:W-:Y:S02]  /*0c00*/  IMAD.MOV R2, RZ, RZ, -R20 ;  /* 0x000000ffff027224 */ /* 0x000fe400078e0a14 */
[C---:B------:R-:W-:Y:S02]  /*0c10*/  IMAD R10, R7.reuse, R0, R10 ;  /* 0x00000000070a7224 */ /* 0x040fe400078e020a */
[C---:B------:R-:W-:Y:S02]  /*0c20*/  IMAD R0, R7.reuse, R22, R9 ;  /* 0x0000001607007224 */ /* 0x040fe400078e0209 */
[----:B------:R-:W-:Y:S01]  /*0c30*/  IMAD R8, R7, R2, R8 ;  /* 0x0000000207087224 */ /* 0x000fe200078e0208 */
[-C--:B------:R-:W-:Y:S01]  /*0c40*/  ISETP.GE.U32.AND P6, PT, R10, R7.reuse, PT ;  /* 0x000000070a00720c */ /* 0x080fe20003fc6070 */
[----:B------:R-:W0:Y:S01]  /*0c50*/  LDC.64 R2, c[0x0][0x388] ;  /* 0x0000e200ff027b82 */ /* 0x000e220000000a00 */
[----:B------:R-:W-:-:S02]  /*0c60*/  ISETP.GE.U32.AND P5, PT, R0, R7, PT ;  /* 0x000000070000720c */ /* 0x000fc40003fa6070 */
[----:B------:R-:W-:-:S09]  /*0c70*/  ISETP.GE.U32.AND P4, PT, R8, R7, PT ;  /* 0x000000070800720c */ /* 0x000fd20003f86070 */
[--C-:B------:R-:W-:Y:S02]  /*0c80*/  @P6 IMAD.IADD R10, R10, 0x1, -R7.reuse ;  /* 0x000000010a0a6824 */ /* 0x100fe400078e0a07 */
[--C-:B------:R-:W-:Y:S02]  /*0c90*/  @P5 IMAD.IADD R0, R0, 0x1, -R7.reuse ;  /* 0x0000000100005824 */ /* 0x100fe400078e0a07 */
[----:B------:R-:W-:Y:S01]  /*0ca0*/  @P4 IMAD.IADD R8, R8, 0x1, -R7 ;  /* 0x0000000108084824 */ /* 0x000fe200078e0a07 */
[-C--:B------:R-:W-:Y:S01]  /*0cb0*/  ISETP.GE.U32.AND P3, PT, R10, R7.reuse, PT ;  /* 0x000000070a00720c */ /* 0x080fe20003f66070 */
[----:B------:R-:W-:Y:S01]  /*0cc0*/  @P6 VIADD R4, R4, 0x1 ;  /* 0x0000000104046836 */ /* 0x000fe20000000000 */
[-C--:B------:R-:W-:Y:S01]  /*0cd0*/  ISETP.GE.U32.AND P2, PT, R0, R7.reuse, PT ;  /* 0x000000070000720c */ /* 0x080fe20003f46070 */
[----:B------:R-:W-:Y:S01]  /*0ce0*/  @P5 VIADD R12, R12, 0x1 ;  /* 0x000000010c0c5836 */ /* 0x000fe20000000000 */
[----:B------:R-:W-:Y:S01]  /*0cf0*/  ISETP.GE.U32.AND P1, PT, R8, R7, PT ;  /* 0x000000070800720c */ /* 0x000fe20003f26070 */
[----:B------:R-:W-:Y:S01]  /*0d00*/  @P4 VIADD R20, R20, 0x1 ;  /* 0x0000000114144836 */ /* 0x000fe20000000000 */
[----:B------:R-:W-:-:S02]  /*0d10*/  ISETP.NE.U32.AND P6, PT, R7, RZ, PT ;  /* 0x000000ff0700720c */ /* 0x000fc40003fc5070 */
[----:B------:R-:W-:-:S05]  /*0d20*/  LOP3.LUT R7, RZ, R7, RZ, 0x33, !PT ;  /* 0x00000007ff077212 */ /* 0x000fca00078e33ff */
[----:B------:R-:W-:Y:S02]  /*0d30*/  @P3 VIADD R4, R4, 0x1 ;  /* 0x0000000104043836 */ /* 0x000fe40000000000 */
[----:B------:R-:W-:Y:S02]  /*0d40*/  @P2 VIADD R12, R12, 0x1 ;  /* 0x000000010c0c2836 */ /* 0x000fe40000000000 */
[----:B------:R-:W-:Y:S01]  /*0d50*/  @P1 VIADD R20, R20, 0x1 ;  /* 0x0000000114141836 */ /* 0x000fe20000000000 */
[C---:B------:R-:W-:Y:S02]  /*0d60*/  SEL R4, R7.reuse, R4, !P6 ;  /* 0x0000000407047207 */ /* 0x040fe40007000000 */
[C---:B------:R-:W-:Y:S02]  /*0d70*/  SEL R5, R7.reuse, R12, !P6 ;  /* 0x0000000c07057207 */ /* 0x040fe40007000000 */
[----:B------:R-:W-:Y:S02]  /*0d80*/  SEL R7, R7, R20, !P6 ;  /* 0x0000001407077207 */ /* 0x000fe40007000000 */
[----:B------:R-:W-:Y:S01]  /*0d90*/  PRMT R4, R4, 0x3340, R5 ;  /* 0x0000334004047816 */ /* 0x000fe20000000005 */
[----:B------:R-:W-:Y:S01]  /*0da0*/  IMAD R5, R16, R6, R11 ;  /* 0x0000000610057224 */ /* 0x000fe200078e020b */
[----:B------:R-:W-:Y:S01]  /*0db0*/  PRMT R7, R7, 0x3340, RZ ;  /* 0x0000334007077816 */ /* 0x000fe200000000ff */
[----:B------:R-:W-:-:S02]  /*0dc0*/  VIADD R11, R11, UR4 ;  /* 0x000000040b0b7c36 */ /* 0x000fc40008000000 */
[----:B0-----:R-:W-:Y:S01]  /*0dd0*/  IMAD.WIDE R2, R5, 0x4, R2 ;  /* 0x0000000405027825 */ /* 0x001fe200078e0202 */
[----:B------:R-:W-:Y:S02]  /*0de0*/  PRMT R7, R4, 0x5410, R7 ;  /* 0x0000541004077816 */ /* 0x000fe40000000007 */
[----:B------:R-:W-:-:S03]  /*0df0*/  ISETP.GE.AND P1, PT, R11, R6, PT ;  /* 0x000000060b00720c */ /* 0x000fc60003f26270 */
[----:B------:R0:W-:Y:S10]  /*0e00*/  STG.E desc[UR8][R2.64], R7 ;  /* 0x0000000702007986 */ /* 0x0001f4000c101908 */
[----:B------:R-:W-:Y:S05]  /*0e10*/  @!P1 BRA `(.L_x_12) ;  /* 0xfffffff400489947 */ /* 0x000fea000383ffff */
.L_x_6:
[----:B------:R-:W-:Y:S05]  /*0e20*/  BSYNC.RECONVERGENT B0 ;  /* 0x0000000000007941 */ /* 0x000fea0003800200 */
.L_x_5:
[----:B------:R-:W1:Y:S01]  /*0e30*/  LDCU UR10, c[0x0][0x394] ;  /* 0x00007280ff0a77ac */ /* 0x000e620008000800 */
[----:B------:R-:W-:-:S05]  /*0e40*/  VIADD R16, R16, UR5 ;  /* 0x0000000510107c36 */ /* 0x000fca0008000000 */
[----:B-1----:R-:W-:-:S13]  /*0e50*/  ISETP.GE.AND P1, PT, R16, UR10, PT ;  /* 0x0000000a10007c0c */ /* 0x002fda000bf26270 */
[----:B------:R-:W-:Y:S05]  /*0e60*/  @!P1 BRA `(.L_x_13) ;  /* 0xfffffff400209947 */ /* 0x000fea000383ffff */
[----:B------:R-:W-:Y:S05]  /*0e70*/  EXIT ;  /* 0x000000000000794d */ /* 0x000fea0003800000 */
.L_x_14:
[----:B------:R-:W-:-:S00]  /*0e80*/  BRA `(.L_x_14) ;  /* 0xfffffffc00fc7947 */ /* 0x000fc0000383ffff */
[----:B------:R-:W-:-:S00]  /*0e90*/  NOP ;  /* 0x0000000000007918 */ /* 0x000fc00000000000 */
        /* <DEDUP_REMOVED lines=14> */
.L_x_166:


//--------------------- .text._Z10gpu_render6float3S_P4trigPfS2_S_S_iifP6uchar4S4_ii --------------------------
	.section	.text._Z10gpu_render6float3S_P4trigPfS2_S_S_iifP6uchar4S4_ii,"ax",@progbits
	.align	128
        .global         _Z10gpu_render6float3S_P4trigPfS2_S_S_iifP6uchar4S4_ii
        .type           _Z10gpu_render6float3S_P4trigPfS2_S_S_iifP6uchar4S4_ii,@function
        .size           _Z10gpu_render6float3S_P4trigPfS2_S_S_iifP6uchar4S4_ii,(.L_x_165 - _Z10gpu_render6float3S_P4trigPfS2_S_S_iifP6uchar4S4_ii)
        .other          _Z10gpu_render6float3S_P4trigPfS2_S_S_iifP6uchar4S4_ii,@"STO_CUDA_ENTRY STV_DEFAULT"
_Z10gpu_render6float3S_P4trigPfS2_S_S_iifP6uchar4S4_ii:
.text._Z10gpu_render6float3S_P4trigPfS2_S_S_iifP6uchar4S4_ii:
[----:B------:R-:W0:Y:S01]  /*0000*/  LDC R1, c[0x0][0x37c] ;  /* 0x0000df00ff017b82 */ /* 0x000e220000000800 */
[----:B------:R-:W1:Y:S01]  /*0010*/  MUFU.RCP64H R5, 360 ;  /* 0x4076800000057908 */ /* 0x000e620000001800 */
[----:B------:R-:W-:Y:S02]  /*0020*/  HFMA2 R9, -RZ, RZ, 2.23046875, -0.0 ;  /* 0x40768000ff097431 */ /* 0x000fe400000001ff */
[----:B------:R-:W-:Y:S01]  /*0030*/  IMAD.MOV.U32 R8, RZ, RZ, 0x0 ;  /* 0x00000000ff087424 */ /* 0x000fe200078e00ff */
[----:B------:R-:W2:Y:S01]  /*0040*/  LDCU UR4, c[0x0][0x3d0] ;  /* 0x00007a00ff0477ac */ /* 0x000ea20008000800 */
[----:B------:R-:W-:Y:S01]  /*0050*/  IMAD.MOV.U32 R4, RZ, RZ, 0x1 ;  /* 0x00000001ff047424 */ /* 0x000fe200078e00ff */
[----:B------:R-:W3:Y:S01]  /*0060*/  S2R R47, SR_CTAID.X ;  /* 0x00000000002f7919 */ /* 0x000ee20000002500 */
[----:B0-----:R-:W-:Y:S01]  /*0070*/  VIADD R1, R1, 0xffffffa0 ;  /* 0xffffffa001017836 */ /* 0x001fe20000000000 */
[----:B------:R-:W-:Y:S01]  /*0080*/  UMOV UR5, 0x400921fb ;  /* 0x400921fb00057882 */ /* 0x000fe20000000000 */
[----:B------:R-:W3:Y:S01]  /*0090*/  LDCU UR38, c[0x0][0x360] ;  /* 0x00006c00ff2677ac */ /* 0x000ee20008000800 */
[----:B------:R-:W3:Y:S01]  /*00a0*/  S2R R0, SR_TID.X ;  /* 0x0000000000007919 */ /* 0x000ee20000002100 */
[----:B------:R-:W0:Y:S01]  /*00b0*/  LDCU UR39, c[0x0][0x364] ;  /* 0x00006c80ff2777ac */ /* 0x000e220008000800 */
[----:B------:R-:W0:Y:S01]  /*00c0*/  S2R R46, SR_CTAID.Y ;  /* 0x00000000002e7919 */ /* 0x000e220000002600 */
[----:B-1----:R-:W-:Y:S01]  /*00d0*/  DFMA R2, R4, -R8, 1 ;  /* 0x3ff000000402742b */ /* 0x002fe20000000808 */
[----:B------:R-:W0:Y:S07]  /*00e0*/  S2R R11, SR_TID.Y ;  /* 0x00000000000b7919 */ /* 0x000e2e0000002200 */
[----:B------:R-:W-:-:S02]  /*00f0*/  DFMA R6, R2, R2, R2 ;  /* 0x000000020206722b */ /* 0x000fc40000000002 */
[----:B--2---:R-:W1:Y:S01]  /*0100*/  F2F.F64.F32 R2, UR4 ;  /* 0x0000000400027d10 */ /* 0x004e620008201800 */
[----:B------:R-:W-:-:S05]  /*0110*/  UMOV UR4, 0x54442d18 ;  /* 0x54442d1800047882 */ /* 0x000fca0000000000 */
[----:B------:R-:W-:-:S08]  /*0120*/  DFMA R6, R4, R6, R4 ;  /* 0x000000060406722b */ /* 0x000fd00000000004 */
[----:B------:R-:W-:Y:S01]  /*0130*/  DFMA R8, R6, -R8, 1 ;  /* 0x3ff000000608742b */ /* 0x000fe20000000808 */
[----:B---3--:R-:W-:Y:S01]  /*0140*/  IMAD R47, R47, UR38, R0 ;  /* 0x000000262f2f7c24 */ /* 0x008fe2000f8e0200 */
[----:B-1----:R-:W-:-:S06]  /*0150*/  DMUL R4, R2, UR4 ;  /* 0x0000000402047c28 */ /* 0x002fcc0008000000 */
[----:B------:R-:W-:Y:S01]  /*0160*/  DFMA R8, R6, R8, R6 ;  /* 0x000000080608722b */ /* 0x000fe20000000006 */
[----:B0-----:R-:W-:-:S03]  /*0170*/  IMAD R46, R46, UR39, R11 ;  /* 0x000000272e2e7c24 */ /* 0x001fc6000f8e020b */
[----:B------:R-:W-:-:S04]  /*0180*/  FSETP.GEU.AND P1, PT, |R5|, 6.5827683646048100446e-37, PT ;  /* 0x036000000500780b */ /* 0x000fc80003f2e200 */
[----:B------:R-:W-:-:S08]  /*0190*/  DMUL R2, R4, R8 ;  /* 0x0000000804027228 */ /* 0x000fd00000000000 */
[----:B------:R-:W-:-:S08]  /*01a0*/  DFMA R6, R2, -360, R4 ;  /* 0xc07680000206782b */ /* 0x000fd00000000004 */
[----:B------:R-:W-:-:S10]  /*01b0*/  DFMA R2, R8, R6, R2 ;  /* 0x000000060802722b */ /* 0x000fd40000000002 */
[----:B------:R-:W-:-:S05]  /*01c0*/  FFMA R6, RZ, 3.8515625, R3 ;  /* 0x40768000ff067823 */ /* 0x000fca0000000003 */
[----:B------:R-:W-:-:S13]  /*01d0*/  FSETP.GT.AND P0, PT, |R6|, 1.469367938527859385e-39, PT ;  /* 0x001000000600780b */ /* 0x000fda0003f04200 */
[----:B------:R-:W-:Y:S05]  /*01e0*/  @P0 BRA P1, `(.L_x_15) ;  /* 0x0000000000200947 */ /* 0x000fea0000800000 */
[----:B------:R-:W-:Y:S01]  /*01f0*/  IMAD.MOV.U32 R12, RZ, RZ, R4 ;  /* 0x000000ffff0c7224 */ /* 0x000fe200078e0004 */
[----:B------:R-:W-:Y:S01]  /*0200*/  MOV R13, R5 ;  /* 0x00000005000d7202 */ /* 0x000fe20000000f00 */
[----:B------:R-:W-:Y:S01]  /*0210*/  IMAD.MOV.U32 R6, RZ, RZ, RZ ;  /* 0x000000ffff067224 */ /* 0x000fe200078e00ff */
[----:B------:R-:W-:Y:S01]  /*0220*/  MOV R16, 0x250 ;  /* 0x0000025000107802 */ /* 0x000fe20000000f00 */
[----:B------:R-:W-:-:S07]  /*0230*/  IMAD.MOV.U32 R15, RZ, RZ, 0x40768000 ;  /* 0x40768000ff0f7424 */ /* 0x000fce00078e00ff */
[----:B------:R-:W-:Y:S05]  /*0240*/  CALL.REL.NOINC `($__internal_3_$__cuda_sm20_div_rn_f64_full) ;  /* 0x0000006c00c07944 */ /* 0x000fea0003c00000 */
[----:B------:R-:W-:Y:S01]  /*0250*/  MOV R2, R4 ;  /* 0x0000000400027202 */ /* 0x000fe20000000f00 */
[----:B------:R-:W-:-:S07]  /*0260*/  IMAD.MOV.U32 R3, RZ, RZ, R5 ;  /* 0x000000ffff037224 */ /* 0x000fce00078e0005 */
.L_x_15:
[----:B------:R-:W-:-:S14]  /*0270*/  DSETP.NEU.AND P1, PT, |R2|, +INF , PT ;  /* 0x7ff000000200742a */ /* 0x000fdc0003f2d200 */
[----:B------:R-:W-:Y:S01]  /*0280*/  @!P1 DMUL R4, RZ, R2 ;  /* 0x00000002ff049228 */ /* 0x000fe20000000000 */
[----:B------:R-:W-:Y:S01]  /*0290*/  @!P1 PLOP3.LUT P0, PT, PT, PT, PT, 0x80, 0x8 ;  /* 0x000000000008981c */ /* 0x000fe20003f0f070 */
[----:B------:R-:W-:-:S12]  /*02a0*/  @!P1 BRA `(.L_x_16) ;  /* 0x0000000000589947 */ /* 0x000fd80003800000 */
[----:B------:R-:W-:Y:S01]  /*02b0*/  UMOV UR4, 0x6dc9c883 ;  /* 0x6dc9c88300047882 */ /* 0x000fe20000000000 */
[----:B------:R-:W-:Y:S01]  /*02c0*/  UMOV UR5, 0x3fe45f30 ;  /* 0x3fe45f3000057882 */ /* 0x000fe20000000000 */
[C---:B------:R-:W-:Y:S02]  /*02d0*/  DSETP.GE.AND P0, PT, |R2|.reuse, 2.14748364800000000000e+09, PT ;  /* 0x41e000000200742a */ /* 0x040fe40003f06200 */
[----:B------:R-:W-:Y:S01]  /*02e0*/  DMUL R6, R2, UR4 ;  /* 0x0000000402067c28 */ /* 0x000fe20008000000 */
[----:B------:R-:W-:Y:S01]  /*02f0*/  UMOV UR4, 0x54442d18 ;  /* 0x54442d1800047882 */ /* 0x000fe20000000000 */
[----:B------:R-:W-:-:S08]  /*0300*/  UMOV UR5, 0x3ff921fb ;  /* 0x3ff921fb00057882 */ /* 0x000fd00000000000 */
[----:B------:R-:W0:Y:S08]  /*0310*/  F2I.F64 R6, R6 ;  /* 0x0000000600067311 */ /* 0x000e300000301100 */
[----:B0-----:R-:W0:Y:S02]  /*0320*/  I2F.F64 R4, R6 ;  /* 0x0000000600047312 */ /* 0x001e240000201c00 */
[----:B0-----:R-:W-:Y:S01]  /*0330*/  DFMA R8, R4, -UR4, R2 ;  /* 0x8000000404087c2b */ /* 0x001fe20008000002 */
[----:B------:R-:W-:Y:S01]  /*0340*/  UMOV UR4, 0x33145c00 ;  /* 0x33145c0000047882 */ /* 0x000fe20000000000 */
[----:B------:R-:W-:-:S06]  /*0350*/  UMOV UR5, 0x3c91a626 ;  /* 0x3c91a62600057882 */ /* 0x000fcc0000000000 */
[----:B------:R-:W-:Y:S01]  /*0360*/  DFMA R8, R4, -UR4, R8 ;  /* 0x8000000404087c2b */ /* 0x000fe20008000008 */
[----:B------:R-:W-:Y:S01]  /*0370*/  UMOV UR4, 0x252049c0 ;  /* 0x252049c000047882 */ /* 0x000fe20000000000 */
[----:B------:R-:W-:-:S06]  /*0380*/  UMOV UR5, 0x397b839a ;  /* 0x397b839a00057882 */ /* 0x000fcc0000000000 */
[----:B------:R-:W-:Y:S01]  /*0390*/  DFMA R4, R4, -UR4, R8 ;  /* 0x8000000404047c2b */ /* 0x000fe20008000008 */
[----:B------:R-:W-:Y:S10]  /*03a0*/  @!P0 BRA `(.L_x_17) ;  /* 0x0000000000108947 */ /* 0x000ff40003800000 */
[----:B------:R-:W-:Y:S01]  /*03b0*/  IMAD.MOV.U32 R12, RZ, RZ, R3 ;  /* 0x000000ffff0c7224 */ /* 0x000fe200078e0003 */
[----:B------:R-:W-:-:S07]  /*03c0*/  MOV R8, 0x3e0 ;  /* 0x000003e000087802 */ /* 0x000fce0000000f00 */
[----:B------:R-:W-:Y:S05]  /*03d0*/  CALL.REL.NOINC `($_Z10gpu_render6float3S_P4trigPfS2_S_S_iifP6uchar4S4_ii$__internal_trig_reduction_slowpathd) ;  /* 0x0000007800e47944 */ /* 0x000fea0003c00000 */
[----:B------:R-:W-:-:S07]  /*03e0*/  MOV R6, R0 ;  /* 0x0000000000067202 */ /* 0x000fce0000000f00 */
.L_x_17:
[----:B------:R-:W-:-:S04]  /*03f0*/  LOP3.LUT R6, R6, 0x1, RZ, 0xc0, !PT ;  /* 0x0000000106067812 */ /* 0x000fc800078ec0ff */
[----:B------:R-:W-:-:S13]  /*0400*/  ISETP.NE.U32.AND P0, PT, R6, 0x1, PT ;  /* 0x000000010600780c */ /* 0x000fda0003f05070 */
.L_x_16:
[----:B------:R-:W-:Y:S01]  /*0410*/  DMUL R2, R4, R4 ;  /* 0x0000000404027228 */ /* 0x000fe20000000000 */
[----:B------:R-:W-:Y:S01]  /*0420*/  IMAD.MOV.U32 R6, RZ, RZ, 0x5b27ebb1 ;  /* 0x5b27ebb1ff067424 */ /* 0x000fe200078e00ff */
[----:B------:R-:W-:Y:S01]  /*0430*/  UMOV UR4, 0x2799bcb9 ;  /* 0x2799bcb900047882 */ /* 0x000fe20000000000 */
[----:B------:R-:W-:Y:S01]  /*0440*/  IMAD.MOV.U32 R7, RZ, RZ, 0x3ef9757c ;  /* 0x3ef9757cff077424 */ /* 0x000fe200078e00ff */
[----:B------:R-:W-:Y:S01]  /*0450*/  UMOV UR5, 0x3ee48dac ;  /* 0x3ee48dac00057882 */ /* 0x000fe20000000000 */
[----:B------:R-:W0:Y:S01]  /*0460*/  LDC.64 R26, c[0x0][0x380] ;  /* 0x0000e000ff1a7b82 */ /* 0x000e220000000a00 */
[----:B------:R-:W-:Y:S03]  /*0470*/  BSSY.RECONVERGENT B0, `(.L_x_18) ;  /* 0x0000037000007945 */ /* 0x000fe60003800200 */
[----:B------:R-:W-:Y:S01]  /*0480*/  DFMA R6, R2, UR4, -R6 ;  /* 0x0000000402067c2b */ /* 0x000fe20008000806 */
[----:B------:R-:W-:Y:S01]  /*0490*/  UMOV UR4, 0xfd91e04 ;  /* 0x0fd91e0400047882 */ /* 0x000fe20000000000 */
[----:B------:R-:W-:-:S02]  /*04a0*/  UMOV UR5, 0x3f0980e9 ;  /* 0x3f0980e900057882 */ /* 0x000fc40000000000 */
[----:B------:R-:W1:Y:S04]  /*04b0*/  LDC.64 R16, c[0x0][0x388] ;  /* 0x0000e200ff107b82 */ /* 0x000e680000000a00 */
[----:B------:R-:W-:Y:S01]  /*04c0*/  DFMA R6, R2, R6, UR4 ;  /* 0x0000000402067e2b */ /* 0x000fe20008000006 */
[----:B------:R-:W-:Y:S01]  /*04d0*/  UMOV UR4, 0x417d7e1d ;  /* 0x417d7e1d00047882 */ /* 0x000fe20000000000 */
[----:B------:R-:W-:-:S06]  /*04e0*/  UMOV UR5, 0x3efae2b0 ;  /* 0x3efae2b000057882 */ /* 0x000fcc0000000000 */
[----:B------:R-:W-:Y:S01]  /*04f0*/  DFMA R6, R2, R6, -UR4 ;  /* 0x8000000402067e2b */ /* 0x000fe20008000006 */
[----:B------:R-:W-:Y:S01]  /*0500*/  UMOV UR4, 0x41bfba57 ;  /* 0x41bfba5700047882 */ /* 0x000fe20000000000 */
[----:B------:R-:W-:-:S06]  /*0510*/  UMOV UR5, 0x3f119f53 ;  /* 0x3f119f5300057882 */ /* 0x000fcc0000000000 */
[----:B------:R-:W-:Y:S01]  /*0520*/  DFMA R6, R2, R6, UR4 ;  /* 0x0000000402067e2b */ /* 0x000fe20008000006 */
        /* <DEDUP_REMOVED lines=29> */
[----:B------:R-:W-:-:S08]  /*0700*/  DFMA R6, R2, R6, UR4 ;  /* 0x0000000402067e2b */ /* 0x000fd00008000006 */
[----:B------:R-:W-:-:S08]  /*0710*/  DMUL R10, R2, R6 ;  /* 0x00000006020a7228 */ /* 0x000fd00000000000 */
[----:B------:R-:W-:Y:S01]  /*0720*/  DFMA R22, R10, R4, R4 ;  /* 0x000000040a16722b */ /* 0x000fe20000000004 */
[----:B01----:R-:W-:Y:S10]  /*0730*/  @P0 BRA `(.L_x_19) ;  /* 0x0000000000280947 */ /* 0x003ff40003800000 */
[----:B------:R-:W0:Y:S01]  /*0740*/  MUFU.RCP64H R7, R23 ;  /* 0x0000001700077308 */ /* 0x000e220000001800 */
[----:B------:R-:W-:-:S06]  /*0750*/  MOV R6, RZ ;  /* 0x000000ff00067202 */ /* 0x000fcc0000000f00 */
[----:B0-----:R-:W-:-:S08]  /*0760*/  DFMA R2, -R22, R6, 1 ;  /* 0x3ff000001602742b */ /* 0x001fd00000000106 */
[----:B------:R-:W-:Y:S02]  /*0770*/  DFMA R8, R2, R2, R2 ;  /* 0x000000020208722b */ /* 0x000fe40000000002 */
[----:B------:R-:W-:-:S06]  /*0780*/  DADD R2, R22, -R4 ;  /* 0x0000000016027229 */ /* 0x000fcc0000000804 */
[----:B------:R-:W-:Y:S02]  /*0790*/  DFMA R8, R6, R8, R6 ;  /* 0x000000080608722b */ /* 0x000fe40000000006 */
[----:B------:R-:W-:-:S06]  /*07a0*/  DFMA R2, R10, R4, -R2 ;  /* 0x000000040a02722b */ /* 0x000fcc0000000802 */
[----:B------:R-:W-:-:S08]  /*07b0*/  DFMA R4, R22, -R8, 1 ;  /* 0x3ff000001604742b */ /* 0x000fd00000000808 */
[----:B------:R-:W-:-:S08]  /*07c0*/  DFMA R2, R2, -R8, R4 ;  /* 0x800000080202722b */ /* 0x000fd00000000004 */
[----:B------:R-:W-:-:S11]  /*07d0*/  DFMA R22, -R8, R2, -R8 ;  /* 0x000000020816722b */ /* 0x000fd60000000908 */
.L_x_19:
[----:B------:R-:W-:Y:S05]  /*07e0*/  BSYNC.RECONVERGENT B0 ;  /* 0x0000000000007941 */ /* 0x000fea0003800200 */
.L_x_18:
[----:B------:R-:W0:Y:S01]  /*07f0*/  LDCU.64 UR4, c[0x0][0x390] ;  /* 0x00007200ff0477ac */ /* 0x000e220008000a00 */
[----:B------:R-:W-:Y:S01]  /*0800*/  FADD R17, R17, -R26 ;  /* 0x8000001a11117221 */ /* 0x000fe20000000000 */
[----:B0-----:R-:W-:Y:S01]  /*0810*/  FADD R27, -R27, UR4 ;  /* 0x000000041b1b7e21 */ /* 0x001fe20008000100 */
[----:B------:R-:W-:-:S03]  /*0820*/  FADD R19, -R16, UR5 ;  /* 0x0000000510137e21 */ /* 0x000fc60008000100 */
[----:B------:R-:W-:-:S04]  /*0830*/  FMUL R0, R27, R27 ;  /* 0x0000001b1b007220 */ /* 0x000fc80000400000 */
[----:B------:R-:W-:-:S04]  /*0840*/  FFMA R0, R17, R17, R0 ;  /* 0x0000001111007223 */ /* 0x000fc80000000000 */
[----:B------:R-:W-:-:S04]  /*0850*/  FFMA R4, R19, R19, R0 ;  /* 0x0000001313047223 */ /* 0x000fc80000000000 */
[----:B------:R-:W-:Y:S01]  /*0860*/  VIADD R0, R4, 0xf3000000 ;  /* 0xf300000004007836 */ /* 0x000fe20000000000 */
[----:B------:R0:W1:Y:S04]  /*0870*/  MUFU.RSQ R3, R4 ;  /* 0x0000000400037308 */ /* 0x0000680000001400 */
[----:B------:R-:W-:-:S13]  /*0880*/  ISETP.GT.U32.AND P0, PT, R0, 0x727fffff, PT ;  /* 0x727fffff0000780c */ /* 0x000fda0003f04070 */
[----:B01----:R-:W-:Y:S05]  /*0890*/  @!P0 BRA `(.L_x_20) ;  /* 0x0000000000148947 */ /* 0x003fea0003800000 */
[----:B------:R-:W-:Y:S01]  /*08a0*/  MOV R20, 0x8d0 ;  /* 0x000008d000147802 */ /* 0x000fe20000000f00 */
[----:B------:R-:W-:-:S07]  /*08b0*/  IMAD.MOV.U32 R21, RZ, RZ, 0x0 ;  /* 0x00000000ff157424 */ /* 0x000fce00078e00ff */
[----:B------:R-:W-:Y:S05]  /*08c0*/  CALL.REL.NOINC `($__internal_0_$__cuda_sm20_sqrt_rn_f32_slowpath) ;  /* 0x0000006c00987944 */ /* 0x000fea0003c00000 */
[----:B------:R-:W-:Y:S01]  /*08d0*/  MOV R2, R4 ;  /* 0x0000000400027202 */ /* 0x000fe20000000f00 */
[----:B------:R-:W-:Y:S06]  /*08e0*/  BRA `(.L_x_21) ;  /* 0x0000000000107947 */ /* 0x000fec0003800000 */
.L_x_20:
[----:B------:R-:W-:Y:S01]  /*08f0*/  FMUL.FTZ R5, R4, R3 ;  /* 0x0000000304057220 */ /* 0x000fe20000410000 */
[----:B------:R-:W-:-:S03]  /*0900*/  FMUL.FTZ R3, R3, 0.5 ;  /* 0x3f00000003037820 */ /* 0x000fc60000410000 */
[----:B------:R-:W-:-:S04]  /*0910*/  FFMA R2, -R5, R5, R4 ;  /* 0x0000000505027223 */ /* 0x000fc80000000104 */
[----:B------:R-:W-:-:S07]  /*0920*/  FFMA R2, R2, R3, R5 ;  /* 0x0000000302027223 */ /* 0x000fce0000000005 */
.L_x_21:
[----:B------:R-:W0:Y:S01]  /*0930*/  MUFU.RCP R3, R2 ;  /* 0x0000000200037308 */ /* 0x000e220000001000 */
[----:B------:R-:W-:Y:S07]  /*0940*/  BSSY.RECONVERGENT B6, `(.L_x_22) ;  /* 0x000000e000067945 */ /* 0x000fee0003800200 */
[----:B------:R-:W1:Y:S01]  /*0950*/  FCHK P0, R17, R2 ;  /* 0x0000000211007302 */ /* 0x000e620000000000 */
[----:B0-----:R-:W-:-:S04]  /*0960*/  FFMA R0, R3, -R2, 1 ;  /* 0x3f80000003007423 */ /* 0x001fc80000000802 */
[----:B------:R-:W-:-:S04]  /*0970*/  FFMA R0, R3, R0, R3 ;  /* 0x0000000003007223 */ /* 0x000fc80000000003 */
[----:B------:R-:W-:-:S04]  /*0980*/  FFMA R25, R17, R0, RZ ;  /* 0x0000000011197223 */ /* 0x000fc800000000ff */
[----:B------:R-:W-:-:S04]  /*0990*/  FFMA R3, R25, -R2, R17 ;  /* 0x8000000219037223 */ /* 0x000fc80000000011 */
[----:B------:R-:W-:Y:S01]  /*09a0*/  FFMA R25, R0, R3, R25 ;  /* 0x0000000300197223 */ /* 0x000fe20000000019 */
[----:B-1----:R-:W-:Y:S06]  /*09b0*/  @!P0 BRA `(.L_x_23) ;  /* 0x0000000000188947 */ /* 0x002fec0003800000 */
[----:B------:R-:W-:Y:S02]  /*09c0*/  HFMA2 R21, -RZ, RZ, 0, 0 ;  /* 0x00000000ff157431 */ /* 0x000fe400000001ff */
[----:B------:R-:W-:Y:S01]  /*09d0*/  IMAD.MOV.U32 R4, RZ, RZ, R17 ;  /* 0x000000ffff047224 */ /* 0x000fe200078e0011 */
[----:B------:R-:W-:Y:S01]  /*09e0*/  MOV R20, 0xa10 ;  /* 0x00000a1000147802 */ /* 0x000fe20000000f00 */
[----:B------:R-:W-:-:S07]  /*09f0*/  IMAD.MOV.U32 R5, RZ, RZ, R2 ;  /* 0x000000ffff057224 */ /* 0x000fce00078e0002 */
[----:B------:R-:W-:Y:S05]  /*0a00*/  CALL.REL.NOINC `($__internal_1_$__cuda_sm3x_div_rn_noftz_f32_slowpath) ;  /* 0x0000006c00b47944 */ /* 0x000fea0003c00000 */
[----:B------:R-:W-:-:S07]  /*0a10*/  IMAD.MOV.U32 R25, RZ, RZ, R4 ;  /* 0x000000ffff197224 */ /* 0x000fce00078e0004 */
.L_x_23:
[----:B------:R-:W-:Y:S05]  /*0a20*/  BSYNC.RECONVERGENT B6 ;  /* 0x0000000000067941 */ /* 0x000fea0003800200 */
.L_x_22:
        /* <DEDUP_REMOVED lines=9> */
[----:B------:R-:W-:Y:S01]  /*0ac0*/  IMAD.MOV.U32 R4, RZ, RZ, R27 ;  /* 0x000000ffff047224 */ /* 0x000fe200078e001b */
[----:B------:R-:W-:Y:S01]  /*0ad0*/  MOV R5, R2 ;  /* 0x0000000200057202 */ /* 0x000fe20000000f00 */
[----:B------:R-:W-:Y:S01]  /*0ae0*/  IMAD.MOV.U32 R21, RZ, RZ, 0x0 ;  /* 0x00000000ff157424 */ /* 0x000fe200078e00ff */
[----:B------:R-:W-:-:S07]  /*0af0*/  MOV R20, 0xb10 ;  /* 0x00000b1000147802 */ /* 0x000fce0000000f00 */
[----:B------:R-:W-:Y:S05]  /*0b00*/  CALL.REL.NOINC `($__internal_1_$__cuda_sm3x_div_rn_noftz_f32_slowpath) ;  /* 0x0000006c00747944 */ /* 0x000fea0003c00000 */
[----:B------:R-:W-:-:S07]  /*0b10*/  IMAD.MOV.U32 R17, RZ, RZ, R4 ;  /* 0x000000ffff117224 */ /* 0x000fce00078e0004 */
.L_x_25:
[----:B------:R-:W-:Y:S05]  /*0b20*/  BSYNC.RECONVERGENT B6 ;  /* 0x0000000000067941 */ /* 0x000fea0003800200 */
.L_x_24:
        /* <DEDUP_REMOVED lines=9> */
[----:B------:R-:W-:Y:S01]  /*0bc0*/  MOV R4, R19 ;  /* 0x0000001300047202 */ /* 0x000fe20000000f00 */
[----:B------:R-:W-:Y:S01]  /*0bd0*/  IMAD.MOV.U32 R5, RZ, RZ, R2 ;  /* 0x000000ffff057224 */ /* 0x000fe200078e0002 */
[----:B------:R-:W-:Y:S01]  /*0be0*/  MOV R20, 0xc10 ;  /* 0x00000c1000147802 */ /* 0x000fe20000000f00 */
[----:B------:R-:W-:-:S07]  /*0bf0*/  IMAD.MOV.U32 R21, RZ, RZ, 0x0 ;  /* 0x00000000ff157424 */ /* 0x000fce00078e00ff */
[----:B------:R-:W-:Y:S05]  /*0c00*/  CALL.REL.NOINC `($__internal_1_$__cuda_sm3x_div_rn_noftz_f32_slowpath) ;  /* 0x0000006c00347944 */ /* 0x000fea0003c00000 */
[----:B------:R-:W-:-:S07]  /*0c10*/  MOV R24, R4 ;  /* 0x0000000400187202 */ /* 0x000fce0000000f00 */
.L_x_27:
[----:B------:R-:W-:Y:S05]  /*0c20*/  BSYNC.RECONVERGENT B6 ;  /* 0x0000000000067941 */ /* 0x000fea0003800200 */
.L_x_26:
[-C--:B------:R-:W-:Y:S01]  /*0c30*/  FFMA R16, RZ, R24.reuse, -R25 ;  /* 0x00000018ff107223 */ /* 0x080fe20000000819 */
[----:B------:R-:W-:Y:S01]  /*0c40*/  FMUL R2, RZ, R17 ;  /* 0x00000011ff027220 */ /* 0x000fe20000400000 */
[----:B------:R-:W-:Y:S01]  /*0c50*/  FFMA R18, -RZ, R24, R17 ;  /* 0x00000018ff127223 */ /* 0x000fe20000000111 */
[----:B------:R-:W-:Y:S01]  /*0c60*/  BSSY.RECONVERGENT B6, `(.L_x_28) ;  /* 0x0000012000067945 */ /* 0x000fe20003800200 */
[----:B------:R-:W-:Y:S01]  /*0c70*/  FMUL R3, R16, R16 ;  /* 0x0000001010037220 */ /* 0x000fe20000400000 */
[----:B------:R-:W-:-:S03]  /*0c80*/  FFMA R2, RZ, R25, -R2 ;  /* 0x00000019ff027223 */ /* 0x000fc60000000802 */
        /* <DEDUP_REMOVED lines=11> */
.L_x_29:
[----:B------:R-:W-:Y:S01]  /*0d40*/  FMUL.FTZ R19, R4, R3 ;  /* 0x0000000304137220 */ /* 0x000fe20000410000 */
[----:B------:R-:W-:-:S03]  /*0d50*/  FMUL.FTZ R0, R3, 0.5 ;  /* 0x3f00000003007820 */ /* 0x000fc60000410000 */
[----:B------:R-:W-:-:S04]  /*0d60*/  FFMA R4, -R19, R19, R4 ;  /* 0x0000001313047223 */ /* 0x000fc80000000104 */
[----:B------:R-:W-:-:S07]  /*0d70*/  FFMA R19, R4, R0, R19 ;  /* 0x0000000004137223 */ /* 0x000fce0000000013 */
.L_x_30:
[----:B------:R-:W-:Y:S05]  /*0d80*/  BSYNC.RECONVERGENT B6 ;  /* 0x0000000000067941 */ /* 0x000fea0003800200 */
.L_x_28:
        /* <DEDUP_REMOVED lines=15> */
.L_x_32:
[----:B------:R-:W-:Y:S05]  /*0e80*/  BSYNC.RECONVERGENT B6 ;  /* 0x0000000000067941 */ /* 0x000fea0003800200 */
.L_x_31:
        /* <DEDUP_REMOVED lines=15> */
.L_x_34:
[----:B------:R-:W-:Y:S05]  /*0f80*/  BSYNC.RECONVERGENT B6 ;  /* 0x0000000000067941 */ /* 0x000fea0003800200 */
.L_x_33:
        /* <DEDUP_REMOVED lines=15> */
.L_x_36:
[----:B------:R-:W-:Y:S05]  /*1080*/  BSYNC.RECONVERGENT B6 ;  /* 0x0000000000067941 */ /* 0x000fea0003800200 */
.L_x_35:
[----:B------:R-:W0:Y:S02]  /*1090*/  LDCU UR4, c[0x0][0x3cc] ;  /* 0x00007980ff0477ac */ /* 0x000e240008000800 */
[----:B0-----:R-:W-:-:S13]  /*10a0*/  ISETP.GE.AND P0, PT, R46, UR4, PT ;  /* 0x000000042e007c0c */ /* 0x001fda000bf06270 */
[----:B------:R-:W-:Y:S05]  /*10b0*/  @P0 EXIT ;  /* 0x000000000000094d */ /* 0x000fea0003800000 */
[----:B------:R-:W0:Y:S01]  /*10c0*/  MUFU.RCP64H R3, R23 ;  /* 0x0000001700037308 */ /* 0x000e220000001800 */
[----:B------:R-:W-:Y:S01]  /*10d0*/  VIADD R2, R23, 0x300402 ;  /* 0x0030040217027836 */ /* 0x000fe20000000000 */
[----:B------:R-:W-:Y:S04]  /*10e0*/  BSSY.RECONVERGENT B0, `(.L_x_37) ;  /* 0x000000e000007945 */ /* 0x000fe80003800200 */
[----:B------:R-:W-:Y:S01]  /*10f0*/  FSETP.GEU.AND P0, PT, |R2|, 5.8789094863358348022e-39, PT ;  /* 0x004004020200780b */ /* 0x000fe20003f0e200 */
[----:B0-----:R-:W-:-:S08]  /*1100*/  DFMA R4, R2, -R22, 1 ;  /* 0x3ff000000204742b */ /* 0x001fd00000000816 */
[----:B------:R-:W-:-:S08]  /*1110*/  DFMA R4, R4, R4, R4 ;  /* 0x000000040404722b */ /* 0x000fd00000000004 */
[----:B------:R-:W-:-:S08]  /*1120*/  DFMA R4, R2, R4, R2 ;  /* 0x000000040204722b */ /* 0x000fd00000000002 */
[----:B------:R-:W-:-:S08]  /*1130*/  DFMA R6, R4, -R22, 1 ;  /* 0x3ff000000406742b */ /* 0x000fd00000000816 */
[----:B------:R-:W-:Y:S01]  /*1140*/  DFMA R4, R4, R6, R4 ;  /* 0x000000060404722b */ /* 0x000fe20000000004 */
[----:B------:R-:W-:Y:S10]  /*1150*/  @P0 BRA `(.L_x_38) ;  /* 0x0000000000180947 */ /* 0x000ff40003800000 */
[----:B------:R-:W-:Y:S01]  /*1160*/  LOP3.LUT R0, R23, 0x7fffffff, RZ, 0xc0, !PT ;  /* 0x7fffffff17007812 */ /* 0x000fe200078ec0ff */
[----:B------:R-:W-:Y:S01]  /*1170*/  IMAD.MOV.U32 R8, RZ, RZ, R22 ;  /* 0x000000ffff087224 */ /* 0x000fe200078e0016 */
[----:B------:R-:W-:-:S03]  /*1180*/  MOV R9, R23 ;  /* 0x0000001700097202 */ /* 0x000fc60000000f00 */
[----:B------:R-:W-:Y:S01]  /*1190*/  VIADD R7, R0, 0xfff00000 ;  /* 0xfff0000000077836 */ /* 0x000fe20000000000 */
[----:B------:R-:W-:-:S07]  /*11a0*/  MOV R0, 0x11c0 ;  /* 0x000011c000007802 */ /* 0x000fce0000000f00 */
[----:B------:R-:W-:Y:S05]  /*11b0*/  CALL.REL.NOINC `($__internal_2_$__cuda_sm20_dblrcp_rn_slowpath_v3) ;  /* 0x0000005c00387944 */ /* 0x000fea0003c00000 */
.L_x_38:
[----:B------:R-:W-:Y:S05]  /*11c0*/  BSYNC.RECONVERGENT B0 ;  /* 0x0000000000007941 */ /* 0x000fea0003800200 */
.L_x_37:
[----:B------:R-:W0:Y:S01]  /*11d0*/  LDCU UR4, c[0x0][0x3cc] ;  /* 0x00007980ff0477ac */ /* 0x000e220008000800 */
[----:B------:R-:W-:Y:S01]  /*11e0*/  IMAD.MOV.U32 R2, RZ, RZ, 0x1 ;  /* 0x00000001ff027424 */ /* 0x000fe200078e00ff */
[----:B------:R-:W1:Y:S02]  /*11f0*/  F2F.F32.F64 R4, R4 ;  /* 0x0000000400047310 */ /* 0x000e640000301000 */
[C---:B-1----:R-:W-:Y:S01]  /*1200*/  FMUL R31, R4.reuse, R25 ;  /* 0x00000019041f7220 */ /* 0x042fe20000400000 */
[----:B0-----:R-:W-:Y:S01]  /*1210*/  UIADD3 UR4, UPT, UPT, UR4, -0x1, URZ ;  /* 0xffffffff04047890 */ /* 0x001fe2000fffe0ff */
[C---:B------:R-:W-:Y:S01]  /*1220*/  FMUL R30, R4.reuse, R17 ;  /* 0x00000011041e7220 */ /* 0x040fe20000400000 */
[----:B------:R-:W-:-:S07]  /*1230*/  FMUL R29, R4, R24 ;  /* 0x00000018041d7220 */ /* 0x000fce0000400000 */
[----:B------:R-:W0:Y:S08]  /*1240*/  I2F.F64 R6, UR4 ;  /* 0x0000000400067d12 */ /* 0x000e300008201c00 */
[----:B0-----:R-:W0:Y:S02]  /*1250*/  MUFU.RCP64H R3, R7 ;  /* 0x0000000700037308 */ /* 0x001e240000001800 */
[----:B0-----:R-:W-:-:S08]  /*1260*/  DFMA R8, -R6, R2, 1 ;  /* 0x3ff000000608742b */ /* 0x001fd00000000102 */
[----:B------:R-:W-:-:S08]  /*1270*/  DFMA R8, R8, R8, R8 ;  /* 0x000000080808722b */ /* 0x000fd00000000008 */
[----:B------:R-:W-:-:S08]  /*1280*/  DFMA R8, R2, R8, R2 ;  /* 0x000000080208722b */ /* 0x000fd00000000002 */
[----:B------:R-:W-:-:S08]  /*1290*/  DFMA R2, -R6, R8, 1 ;  /* 0x3ff000000602742b */ /* 0x000fd00000000108 */
[----:B------:R-:W-:-:S08]  /*12a0*/  DFMA R2, R8, R2, R8 ;  /* 0x000000020802722b */ /* 0x000fd00000000008 */
[----:B------:R-:W-:-:S08]  /*12b0*/  DMUL R8, R2, 2 ;  /* 0x4000000002087828 */ /* 0x000fd00000000000 */
[----:B------:R-:W-:-:S08]  /*12c0*/  DFMA R10, -R6, R8, 2 ;  /* 0x40000000060a742b */ /* 0x000fd00000000108 */
[----:B------:R-:W-:-:S10]  /*12d0*/  DFMA R2, R2, R10, R8 ;  /* 0x0000000a0202722b */ /* 0x000fd40000000008 */
[----:B------:R-:W-:-:S05]  /*12e0*/  FFMA R0, RZ, R7, R3 ;  /* 0x00000007ff007223 */ /* 0x000fca0000000003 */
[----:B------:R-:W-:-:S13]  /*12f0*/  FSETP.GT.AND P0, PT, |R0|, 1.469367938527859385e-39, PT ;  /* 0x001000000000780b */ /* 0x000fda0003f04200 */
[----:B------:R-:W-:Y:S05]  /*1300*/  @P0 BRA `(.L_x_39) ;  /* 0x00000000001c0947 */ /* 0x000fea0003800000 */
[----:B------:R-:W-:Y:S01]  /*1310*/  MOV R15, R7 ;  /* 0x00000007000f7202 */ /* 0x000fe20000000f00 */
[----:B------:R-:W-:Y:S01]  /*1320*/  IMAD.MOV.U32 R12, RZ, RZ, RZ ;  /* 0x000000ffff0c7224 */ /* 0x000fe200078e00ff */
[----:B------:R-:W-:Y:S01]  /*1330*/  MOV R16, 0x1360 ;  /* 0x0000136000107802 */ /* 0x000fe20000000f00 */
[----:B------:R-:W-:-:S07]  /*1340*/  IMAD.MOV.U32 R13, RZ, RZ, 0x40000000 ;  /* 0x40000000ff0d7424 */ /* 0x000fce00078e00ff */
[----:B------:R-:W-:Y:S05]  /*1350*/  CALL.REL.NOINC `($__internal_3_$__cuda_sm20_div_rn_f64_full) ;  /* 0x0000005c007c7944 */ /* 0x000fea0003c00000 */
[----:B------:R-:W-:Y:S01]  /*1360*/  MOV R2, R4 ;  /* 0x0000000400027202 */ /* 0x000fe20000000f00 */
[----:B------:R-:W-:-:S07]  /*1370*/  IMAD.MOV.U32 R3, RZ, RZ, R5 ;  /* 0x000000ffff037224 */ /* 0x000fce00078e0005 */
.L_x_39:
[----:B------:R-:W0:Y:S01]  /*1380*/  LDCU UR4, c[0x0][0x3c8] ;  /* 0x00007900ff0477ac */ /* 0x000e220008000800 */
[----:B------:R-:W-:Y:S01]  /*1390*/  IMAD.MOV.U32 R4, RZ, RZ, 0x1 ;  /* 0x00000001ff047424 */ /* 0x000fe200078e00ff */
[----:B------:R-:W-:Y:S01]  /*13a0*/  F2F.F32.F64 R28, R2 ;  /* 0x00000002001c7310 */ /* 0x000fe20000301000 */
[----:B0-----:R-:W-:-:S09]  /*13b0*/  UIADD3 UR4, UPT, UPT, UR4, -0x1, URZ ;  /* 0xffffffff04047890 */ /* 0x001fd2000fffe0ff */
        /* <DEDUP_REMOVED lines=18> */
.L_x_40:
[----:B------:R-:W0:Y:S01]  /*14e0*/  LDCU UR4, c[0x0][0x374] ;  /* 0x00006e80ff0477ac */ /* 0x000e220008000800 */
[----:B------:R1:W2:Y:S01]  /*14f0*/  F2F.F32.F64 R27, R4 ;  /* 0x00000004001b7310 */ /* 0x0002a20000301000 */
[C---:B------:R-:W-:Y:S01]  /*1500*/  FMUL R3, R45.reuse, R25 ;  /* 0x000000192d037220 */ /* 0x040fe20000400000 */
[-C--:B------:R-:W-:Y:S01]  /*1510*/  FMUL R7, R44, R24.reuse ;  /* 0x000000182c077220 */ /* 0x080fe20000400000 */
[----:B------:R-:W3:Y:S01]  /*1520*/  LDCU UR5, c[0x0][0x370] ;  /* 0x00006e00ff0577ac */ /* 0x000ee20008000800 */
[-C--:B------:R-:W-:Y:S01]  /*1530*/  FMUL R0, R38, R17.reuse ;  /* 0x0000001126007220 */ /* 0x080fe20000400000 */
[----:B------:R-:W-:Y:S01]  /*1540*/  FFMA R26, R44, R17, -R3 ;  /* 0x000000112c1a7223 */ /* 0x000fe20000000803 */
[----:B------:R-:W-:Y:S01]  /*1550*/  FFMA R25, R38, R25, -R7 ;  /* 0x0000001926197223 */ /* 0x000fe20000000807 */
[----:B------:R-:W4:Y:S01]  /*1560*/  LDCU.64 UR36, c[0x0][0x358] ;  /* 0x00006b00ff2477ac */ /* 0x000f220008000a00 */
[----:B------:R-:W-:Y:S01]  /*1570*/  FFMA R24, R45, R24, -R0 ;  /* 0x000000182d187223 */ /* 0x000fe20000000800 */
[----:B------:R-:W1:Y:S01]  /*1580*/  LDCU UR40, c[0x0][0x3c8] ;  /* 0x00007900ff2877ac */ /* 0x000e620008000800 */
[----:B0-----:R-:W-:-:S02]  /*1590*/  UIMAD UR39, UR39, UR4, URZ ;  /* 0x00000004272772a4 */ /* 0x001fc4000f8e02ff */
[----:B--23--:R-:W-:-:S12]  /*15a0*/  UIMAD UR38, UR38, UR5, URZ ;  /* 0x00000005262672a4 */ /* 0x00cfd8000f8e02ff */
.L_x_55:
[----:B0-----:R-:W0:Y:S01]  /*15b0*/  LDC R0, c[0x0][0x3c8] ;  /* 0x0000f200ff007b82 */ /* 0x001e220000000800 */
[----:B------:R-:W-:Y:S01]  /*15c0*/  BSSY.RECONVERGENT B7, `(.L_x_41) ;  /* 0x0000096000077945 */ /* 0x000fe20003800200 */
[----:B0-----:R-:W-:-:S13]  /*15d0*/  ISETP.GE.AND P0, PT, R47, R0, PT ;  /* 0x000000002f00720c */ /* 0x001fda0003f06270 */
[----:B------:R-:W-:Y:S05]  /*15e0*/  @P0 BRA `(.L_x_42) ;  /* 0x00000008004c0947 */ /* 0x000fea0003800000 */
[----:B------:R-:W0:Y:S01]  /*15f0*/  LDCU UR4, c[0x0][0x3cc] ;  /* 0x00007980ff0477ac */ /* 0x000e220008000800 */
[----:B-1----:R-:W-:Y:S01]  /*1600*/  I2FP.F32.S32 R5, R0 ;  /* 0x0000000000057245 */ /* 0x002fe20000201400 */
[----:B------:R-:W-:Y:S01]  /*1610*/  BSSY.RECONVERGENT B6, `(.L_x_43) ;  /* 0x0000011000067945 */ /* 0x000fe20003800200 */
[----:B------:R-:W-:Y:S02]  /*1620*/  I2FP.F32.U32 R3, R46 ;  /* 0x0000002e00037245 */ /* 0x000fe40000201000 */
[----:B------:R-:W1:Y:S03]  /*1630*/  MUFU.RCP R2, R5 ;  /* 0x0000000500027308 */ /* 0x000e660000001000 */
[----:B------:R-:W-:Y:S01]  /*1640*/  FFMA R0, R28, R3, -1 ;  /* 0xbf8000001c007423 */ /* 0x000fe20000000003 */
[----:B0-----:R-:W-:Y:S01]  /*1650*/  I2FP.F32.U32 R7, UR4 ;  /* 0x0000000400077c45 */ /* 0x001fe20008201000 */
[----:B-1----:R-:W-:-:S04]  /*1660*/  FFMA R3, -R5, R2, 1 ;  /* 0x3f80000005037423 */ /* 0x002fc80000000102 */
[----:B------:R-:W-:Y:S01]  /*1670*/  FMUL R0, R0, R7 ;  /* 0x0000000700007220 */ /* 0x000fe20000400000 */
[----:B------:R-:W-:-:S03]  /*1680*/  FFMA R3, R2, R3, R2 ;  /* 0x0000000302037223 */ /* 0x000fc60000000002 */
[----:B------:R-:W0:Y:S01]  /*1690*/  FCHK P0, R0, R5 ;  /* 0x0000000500007302 */ /* 0x000e220000000000 */
[----:B------:R-:W-:-:S04]  /*16a0*/  FFMA R4, R0, R3, RZ ;  /* 0x0000000300047223 */ /* 0x000fc800000000ff */
[----:B------:R-:W-:-:S04]  /*16b0*/  FFMA R2, -R5, R4, R0 ;  /* 0x0000000405027223 */ /* 0x000fc80000000100 */
[----:B------:R-:W-:Y:S01]  /*16c0*/  FFMA R4, R3, R2, R4 ;  /* 0x0000000203047223 */ /* 0x000fe20000000004 */
[----:B0-----:R-:W-:Y:S06]  /*16d0*/  @!P0 BRA `(.L_x_44) ;  /* 0x0000000000108947 */ /* 0x001fec0003800000 */
[----:B------:R-:W-:Y:S01]  /*16e0*/  MOV R4, R0 ;  /* 0x0000000000047202 */ /* 0x000fe20000000f00 */
[----:B------:R-:W-:Y:S01]  /*16f0*/  IMAD.MOV.U32 R21, RZ, RZ, 0x0 ;  /* 0x00000000ff157424 */ /* 0x000fe200078e00ff */
[----:B------:R-:W-:-:S07]  /*1700*/  MOV R20, 0x1720 ;  /* 0x0000172000147802 */ /* 0x000fce0000000f00 */
[----:B----4-:R-:W-:Y:S05]  /*1710*/  CALL.REL.NOINC `($__internal_1_$__cuda_sm3x_div_rn_noftz_f32_slowpath) ;  /* 0x0000006000707944 */ /* 0x010fea0003c00000 */
.L_x_44:
[----:B----4-:R-:W-:Y:S05]  /*1720*/  BSYNC.RECONVERGENT B6 ;  /* 0x0000000000067941 */ /* 0x010fea0003800200 */
.L_x_43:
[----:B------:R-:W0:Y:S01]  /*1730*/  LDCU UR4, c[0x0][0x3cc] ;  /* 0x00007980ff0477ac */ /* 0x000e220008000800 */
[----:B------:R-:W-:Y:S01]  /*1740*/  LOP3.LUT R18, RZ, R46, RZ, 0x33, !PT ;  /* 0x0000002eff127212 */ /* 0x000fe200078e33ff */
[-C--:B------:R-:W-:Y:S01]  /*1750*/  FMUL R23, R24, R4.reuse ;  /* 0x0000000418177220 */ /* 0x080fe20000400000 */
[-C--:B------:R-:W-:Y:S01]  /*1760*/  FMUL R22, R25, R4.reuse ;  /* 0x0000000419167220 */ /* 0x080fe20000400000 */
[----:B------:R-:W-:Y:S01]  /*1770*/  FMUL R19, R26, R4 ;  /* 0x000000041a137220 */ /* 0x000fe20000400000 */
[----:B------:R-:W-:Y:S01]  /*1780*/  IMAD.MOV.U32 R39, RZ, RZ, R47 ;  /* 0x000000ffff277224 */ /* 0x000fe200078e002f */
[----:B0-----:R-:W-:-:S07]  /*1790*/  IADD3 R18, PT, PT, R18, UR4, RZ ;  /* 0x0000000412127c10 */ /* 0x001fce000fffe0ff */
.L_x_54:
[----:B------:R-:W-:Y:S01]  /*17a0*/  I2FP.F32.S32 R0, R39 ;  /* 0x0000002700007245 */ /* 0x000fe20000201400 */
[----:B------:R-:W-:Y:S04]  /*17b0*/  BSSY.RECONVERGENT B6, `(.L_x_45) ;  /* 0x0000018000067945 */ /* 0x000fe80003800200 */
[----:B0-----:R-:W-:-:S04]  /*17c0*/  FFMA R3, R27, R0, -1 ;  /* 0xbf8000001b037423 */ /* 0x001fc80000000000 */
[C---:B------:R-:W-:Y:S01]  /*17d0*/  FFMA R5, R3.reuse, R45, R22 ;  /* 0x0000002d03057223 */ /* 0x040fe20000000016 */
[C---:B------:R-:W-:Y:S01]  /*17e0*/  FFMA R0, R3.reuse, R44, R23 ;  /* 0x0000002c03007223 */ /* 0x040fe20000000017 */
[----:B------:R-:W-:Y:S02]  /*17f0*/  FFMA R2, R3, R38, R19 ;  /* 0x0000002603027223 */ /* 0x000fe40000000013 */
[----:B------:R-:W-:Y:S01]  /*1800*/  FADD R16, R30, R5 ;  /* 0x000000051e107221 */ /* 0x000fe20000000000 */
[----:B------:R-:W-:Y:S01]  /*1810*/  FADD R17, R31, R0 ;  /* 0x000000001f117221 */ /* 0x000fe20000000000 */
[----:B------:R-:W-:Y:S02]  /*1820*/  FADD R2, R29, R2 ;  /* 0x000000021d027221 */ /* 0x000fe40000000000 */
        /* <DEDUP_REMOVED lines=12> */
.L_x_46:
[----:B------:R-:W-:Y:S01]  /*18f0*/  FMUL.FTZ R37, R4, R3 ;  /* 0x0000000304257220 */ /* 0x000fe20000410000 */
[----:B------:R-:W-:-:S03]  /*1900*/  FMUL.FTZ R0, R3, 0.5 ;  /* 0x3f00000003007820 */ /* 0x000fc60000410000 */
[----:B------:R-:W-:-:S04]  /*1910*/  FFMA R4, -R37, R37, R4 ;  /* 0x0000002525047223 */ /* 0x000fc80000000104 */
[----:B------:R-:W-:-:S07]  /*1920*/  FFMA R37, R4, R0, R37 ;  /* 0x0000000004257223 */ /* 0x000fce0000000025 */
.L_x_47:
[----:B------:R-:W-:Y:S05]  /*1930*/  BSYNC.RECONVERGENT B6 ;  /* 0x0000000000067941 */ /* 0x000fea0003800200 */
.L_x_45:
        /* <DEDUP_REMOVED lines=15> */
.L_x_49:
[----:B------:R-:W-:Y:S05]  /*1a30*/  BSYNC.RECONVERGENT B6 ;  /* 0x0000000000067941 */ /* 0x000fea0003800200 */
.L_x_48:
        /* <DEDUP_REMOVED lines=15> */
.L_x_51:
[----:B------:R-:W-:Y:S05]  /*1b30*/  BSYNC.RECONVERGENT B6 ;  /* 0x0000000000067941 */ /* 0x000fea0003800200 */
.L_x_50:
        /* <DEDUP_REMOVED lines=15> */
.L_x_53:
[----:B------:R-:W-:Y:S05]  /*1c30*/  BSYNC.RECONVERGENT B6 ;  /* 0x0000000000067941 */ /* 0x000fea0003800200 */
.L_x_52:
[----:B------:R-:W0:Y:S01]  /*1c40*/  LDC.64 R6, c[0x0][0x3b8] ;  /* 0x0000ee00ff067b82 */ /* 0x000e220000000a00 */
[----:B------:R-:W1:Y:S01]  /*1c50*/  LDCU.64 UR4, c[0x0][0x380] ;  /* 0x00007000ff0477ac */ /* 0x000e620008000a00 */
[----:B------:R-:W2:Y:S06]  /*1c60*/  LDCU.64 UR8, c[0x0][0x398] ;  /* 0x00007300ff0877ac */ /* 0x000eac0008000a00 */
[----:B------:R-:W3:Y:S01]  /*1c70*/  LDC.64 R14, c[0x0][0x3c0] ;  /* 0x0000f000ff0e7b82 */ /* 0x000ee20000000a00 */
[----:B------:R-:W4:Y:S01]  /*1c80*/  LDCU.64 UR10, c[0x0][0x3a0] ;  /* 0x00007400ff0a77ac */ /* 0x000f220008000a00 */
[----:B------:R-:W5:Y:S06]  /*1c90*/  LDCU.64 UR12, c[0x0][0x3e8] ;  /* 0x00007d00ff0c77ac */ /* 0x000f6c0008000a00 */
[----:B------:R-:W4:Y:S01]  /*1ca0*/  LDC.64 R2, c[0x0][0x3a8] ;  /* 0x0000ea00ff027b82 */ /* 0x000f220000000a00 */
[----:B------:R-:W4:Y:S01]  /*1cb0*/  LDCU UR6, c[0x0][0x388] ;  /* 0x00007100ff0677ac */ /* 0x000f220008000800 */
[----:B-1----:R-:W-:Y:S01]  /*1cc0*/  MOV R4, UR4 ;  /* 0x0000000400047c02 */ /* 0x002fe20008000f00 */
[----:B------:R-:W-:-:S02]  /*1cd0*/  IMAD.U32 R5, RZ, RZ, UR5 ;  /* 0x00000005ff057e24 */ /* 0x000fc4000f8e00ff */
[----:B--2---:R-:W-:-:S03]  /*1ce0*/  IMAD.U32 R12, RZ, RZ, UR8 ;  /* 0x00000008ff0c7e24 */ /* 0x004fc6000f8e00ff */
[----:B------:R-:W1:Y:S01]  /*1cf0*/  LDC.64 R8, c[0x0][0x3b0] ;  /* 0x0000ec00ff087b82 */ /* 0x000e620000000a00 */
[----:B0-----:R-:W-:Y:S01]  /*1d00*/  IMAD.MOV.U32 R32, RZ, RZ, R7 ;  /* 0x000000ffff207224 */ /* 0x001fe200078e0007 */
[----:B------:R0:W-:Y:S01]  /*1d10*/  STL [R1+0x18], R6 ;  /* 0x0000180601007387 */ /* 0x0001e20000100800 */
[----:B------:R-:W-:Y:S02]  /*1d20*/  MOV R13, UR9 ;  /* 0x00000009000d7c02 */ /* 0x000fe40008000f00 */
[----:B-----5:R-:W-:-:S03]  /*1d30*/  MOV R7, UR12 ;  /* 0x0000000c00077c02 */ /* 0x020fc60008000f00 */
[----:B------:R-:W2:Y:S01]  /*1d40*/  LDC.64 R20, c[0x0][0x3e0] ;  /* 0x0000f800ff147b82 */ /* 0x000ea20000000a00 */
[----:B---3--:R-:W-:Y:S01]  /*1d50*/  IMAD.MOV.U32 R33, RZ, RZ, R14 ;  /* 0x000000ffff217224 */ /* 0x008fe200078e000e */
[----:B------:R3:W-:Y:S01]  /*1d60*/  STL [R1+0x28], R15 ;  /* 0x0000280f01007387 */ /* 0x0007e20000100800 */
[----:B----4-:R-:W-:Y:S02]  /*1d70*/  IMAD.U32 R14, RZ, RZ, UR10 ;  /* 0x0000000aff0e7e24 */ /* 0x010fe4000f8e00ff */
[----:B------:R-:W-:Y:S01]  /*1d80*/  IMAD.U32 R11, RZ, RZ, UR13 ;  /* 0x0000000dff0b7e24 */ /* 0x000fe2000f8e00ff */
[----:B------:R-:W-:Y:S01]  /*1d90*/  STL.64 [R1+0x20], R32 ;  /* 0x0000202001007387 */ /* 0x000fe20000100a00 */
[----:B0-----:R-:W-:-:S03]  /*1da0*/  IMAD.U32 R6, RZ, RZ, UR6 ;  /* 0x00000006ff067e24 */ /* 0x001fc6000f8e00ff */
[----:B------:R-:W-:Y:S01]  /*1db0*/  STL.64 [R1], R2 ;  /* 0x0000000201007387 */ /* 0x000fe20000100a00 */
[----:B---3--:R-:W-:-:S03]  /*1dc0*/  IMAD.U32 R15, RZ, RZ, UR11 ;  /* 0x0000000bff0f7e24 */ /* 0x008fc6000f8e00ff */
[----:B-1----:R0:W-:Y:S04]  /*1dd0*/  STL.64 [R1+0x10], R8 ;  /* 0x0000100801007387 */ /* 0x0021e80000100a00 */
[----:B--2---:R1:W-:Y:S01]  /*1de0*/  STL.64 [R1+0x30], R20 ;  /* 0x0000301401007387 */ /* 0x0043e20000100a00 */
[----:B0-----:R-:W-:Y:S01]  /*1df0*/  IMAD.MOV.U32 R8, RZ, RZ, R36 ;  /* 0x000000ffff087224 */ /* 0x001fe200078e0024 */
[----:B------:R-:W-:Y:S02]  /*1e00*/  MOV R9, R17 ;  /* 0x0000001100097202 */ /* 0x000fe40000000f00 */
[----:B-1----:R-:W-:Y:S01]  /*1e10*/  MOV R20, 0x1e40 ;  /* 0x00001e4000147802 */ /* 0x002fe20000000f00 */
[----:B------:R-:W-:-:S07]  /*1e20*/  IMAD.MOV.U32 R21, RZ, RZ, 0x0 ;  /* 0x00000000ff157424 */ /* 0x000fce00078e00ff */
[----:B------:R-:W-:Y:S05]  /*1e30*/  CALL.REL.NOINC `($_Z10gpu_render6float3S_P4trigPfS2_S_S_iifP6uchar4S4_ii$_Z3ray6float3S_P4trigPfS2_S_S_P6uchar4ibi) ;  /* 0x0000000000507944 */ /* 0x000fea0003c00000 */
[----:B------:R-:W0:Y:S01]  /*1e40*/  LDC.64 R2, c[0x0][0x3d8] ;  /* 0x0000f600ff027b82 */ /* 0x000e220000000a00 */
[C---:B------:R-:W-:Y:S02]  /*1e50*/  PRMT R7, R4.reuse, 0x7773, RZ ;  /* 0x0000777304077816 */ /* 0x040fe400000000ff */
[C---:B------:R-:W-:Y:S02]  /*1e60*/  PRMT R6, R4.reuse, 0x7772, RZ ;  /* 0x0000777204067816 */ /* 0x040fe400000000ff */
[C---:B------:R-:W-:Y:S02]  /*1e70*/  PRMT R0, R4.reuse, 0x7770, RZ ;  /* 0x0000777004007816 */ /* 0x040fe400000000ff */
[----:B------:R-:W-:Y:S02]  /*1e80*/  PRMT R5, R4, 0x7771, RZ ;  /* 0x0000777104057816 */ /* 0x000fe400000000ff */
[----:B------:R-:W-:Y:S01]  /*1e90*/  PRMT R6, R6, 0x3340, R7 ;  /* 0x0000334006067816 */ /* 0x000fe20000000007 */
[----:B------:R-:W-:Y:S01]  /*1ea0*/  IMAD R7, R18, UR40, R39 ;  /* 0x0000002812077c24 */ /* 0x000fe2000f8e0227 */
[----:B------:R-:W-:-:S02]  /*1eb0*/  PRMT R5, R0, 0x3340, R5 ;  /* 0x0000334000057816 */ /* 0x000fc40000000005 */
[----:B------:R-:W-:Y:S02]  /*1ec0*/  IADD3 R39, PT, PT, R39, UR38, RZ ;  /* 0x0000002627277c10 */ /* 0x000fe4000fffe0ff */
[----:B------:R-:W-:Y:S02]  /*1ed0*/  PRMT R5, R5, 0x5410, R6 ;  /* 0x0000541005057816 */ /* 0x000fe40000000006 */
[----:B------:R-:W-:Y:S01]  /*1ee0*/  ISETP.GE.AND P0, PT, R39, UR40, PT ;  /* 0x0000002827007c0c */ /* 0x000fe2000bf06270 */
[----:B0-----:R-:W-:-:S05]  /*1ef0*/  IMAD.WIDE R2, R7, 0x4, R2 ;  /* 0x0000000407027825 */ /* 0x001fca00078e0202 */
[----:B------:R0:W-:Y:S07]  /*1f00*/  STG.E desc[UR36][R2.64], R5 ;  /* 0x0000000502007986 */ /* 0x0001ee000c101924 */
[----:B------:R-:W-:Y:S05]  /*1f10*/  @!P0 BRA `(.L_x_54) ;  /* 0xfffffff800208947 */ /* 0x000fea000383ffff */
.L_x_42:
[----:B-1--4-:R-:W-:Y:S05]  /*1f20*/  BSYNC.RECONVERGENT B7 ;  /* 0x0000000000077941 */ /* 0x012fea0003800200 */
.L_x_41:
[----:B------:R-:W1:Y:S01]  /*1f30*/  LDCU UR4, c[0x0][0x3cc] ;  /* 0x00007980ff0477ac */ /* 0x000e620008000800 */
[----:B------:R-:W-:-:S05]  /*1f40*/  VIADD R46, R46, UR39 ;  /* 0x000000272e2e7c36 */ /* 0x000fca0008000000 */
[----:B-1----:R-:W-:-:S13]  /*1f50*/  ISETP.GE.AND P0, PT, R46, UR4, PT ;  /* 0x000000042e007c0c */ /* 0x002fda000bf06270 */
[----:B------:R-:W-:Y:S05]  /*1f60*/  @!P0 BRA `(.L_x_55) ;  /* 0xfffffff400908947 */ /* 0x000fea000383ffff */
[----:B------:R-:W-:Y:S05]  /*1f70*/  EXIT ;  /* 0x000000000000794d */ /* 0x000fea0003800000 */
        .type           $_Z10gpu_render6float3S_P4trigPfS2_S_S_iifP6uchar4S4_ii$_Z3ray6float3S_P4trigPfS2_S_S_P6uchar4ibi,@function
        .size           $_Z10gpu_render6float3S_P4trigPfS2_S_S_iifP6uchar4S4_ii$_Z3ray6float3S_P4trigPfS2_S_S_P6uchar4ibi,($__internal_2_$__cuda_sm20_dblrcp_rn_slowpath_v3 - $_Z10gpu_render6float3S_P4trigPfS2_S_S_iifP6uchar4S4_ii$_Z3ray6float3S_P4trigPfS2_S_S_P6uchar4ibi)
$_Z10gpu_render6float3S_P4trigPfS2_S_S_iifP6uchar4S4_ii$_Z3ray6float3S_P4trigPfS2_S_S_P6uchar4ibi:
[----:B------:R-:W-:-:S05]  /*1f80*/  VIADD R1, R1, 0xfffffed0 ;  /* 0xfffffed001017836 */ /* 0x000fca0000000000 */
[----:B------:R-:W-:Y:S04]  /*1f90*/  STL [R1+0x124], R119 ;  /* 0x0001247701007387 */ /* 0x000fe80000100800 */
        /* <DEDUP_REMOVED lines=46> */
[----:B------:R0:W-:Y:S04]  /*2280*/  STL [R1+0xf4], R94 ;  /* 0x0000f45e01007387 */ /* 0x0001e80000100800 */
[----:B------:R1:W-:Y:S04]  /*2290*/  STL [R1+0xf0], R93 ;  /* 0x0000f05d01007387 */ /* 0x0003e80000100800 */
[----:B------:R2:W-:Y:S01]  /*22a0*/  STL [R1+0xe8], R87 ;  /* 0x0000e85701007387 */ /* 0x0005e20000100800 */
[----:B0-----:R-:W0:Y:S05]  /*22b0*/  BMOV.32.CLEAR R94, B9 ;  /* 0x00000000095e7355 */ /* 0x001e2a0000100000 */
[----:B------:R3:W-:Y:S01]  /*22c0*/  STL [R1+0xe0], R85 ;  /* 0x0000e05501007387 */ /* 0x0007e20000100800 */
[----:B-1----:R-:W1:Y:S05]  /*22d0*/  BMOV.32.CLEAR R93, B8 ;  /* 0x00000000085d7355 */ /* 0x002e6a0000100000 */
[----:B--2---:R-:W2:Y:S05]  /*22e0*/  BMOV.32.CLEAR R87, B7 ;  /* 0x0000000007577355 */ /* 0x004eaa0000100000 */
[----:B---3--:R-:W3:Y:S05]  /*22f0*/  BMOV.32.CLEAR R85, B6 ;  /* 0x0000000006557355 */ /* 0x008eea0000100000 */
[----:B------:R4:W-:Y:S04]  /*2300*/  STL [R1+0x104], R103 ;  /* 0x0001046701007387 */ /* 0x0009e80000100800 */
[----:B------:R0:W-:Y:S04]  /*2310*/  STL [R1+0x100], R102 ;  /* 0x0001006601007387 */ /* 0x0001e80000100800 */
[----:B------:R1:W-:Y:S01]  /*2320*/  STL [R1+0xfc], R101 ;  /* 0x0000fc6501007387 */ /* 0x0003e20000100800 */
[----:B----4-:R-:W-:-:S03]  /*2330*/  IMAD.MOV.U32 R103, RZ, RZ, R15 ;  /* 0x000000ffff677224 */ /* 0x010fc600078e000f */
[----:B------:R4:W-:Y:S01]  /*2340*/  STL [R1+0xf8], R100 ;  /* 0x0000f86401007387 */ /* 0x0009e20000100800 */
[----:B0-----:R-:W-:-:S03]  /*2350*/  MOV R102, R14 ;  /* 0x0000000e00667202 */ /* 0x001fc60000000f00 */
[----:B------:R0:W-:Y:S01]  /*2360*/  STL [R1+0xa0], R53 ;  /* 0x0000a03501007387 */ /* 0x0001e20000100800 */
[----:B-1----:R-:W-:-:S03]  /*2370*/  IMAD.MOV.U32 R101, RZ, RZ, R13 ;  /* 0x000000ffff657224 */ /* 0x002fc600078e000d */
[----:B------:R1:W-:Y:S01]  /*2380*/  STL [R1+0x9c], R52 ;  /* 0x00009c3401007387 */ /* 0x0003e20000100800 */
[----:B----4-:R-:W-:-:S03]  /*2390*/  IMAD.MOV.U32 R100, RZ, RZ, R12 ;  /* 0x000000ffff647224 */ /* 0x010fc600078e000c */
[----:B------:R4:W-:Y:S01]  /*23a0*/  STL [R1+0x98], R47 ;  /* 0x0000982f01007387 */ /* 0x0009e20000100800 */
[----:B0-----:R-:W-:-:S03]  /*23b0*/  IMAD.MOV.U32 R53, RZ, RZ, R8 ;  /* 0x000000ffff357224 */ /* 0x001fc600078e0008 */
[----:B------:R0:W-:Y:S01]  /*23c0*/  STL [R1+0x94], R46 ;  /* 0x0000942e01007387 */ /* 0x0001e20000100800 */
[----:B-1----:R-:W-:-:S03]  /*23d0*/  IMAD.MOV.U32 R52, RZ, RZ, R9 ;  /* 0x000000ffff347224 */ /* 0x002fc600078e0009 */
[----:B------:R1:W-:Y:S01]  /*23e0*/  STL [R1+0x90], R45 ;  /* 0x0000902d01007387 */ /* 0x0003e20000100800 */
[----:B----4-:R-:W-:Y:S01]  /*23f0*/  MOV R47, R10 ;  /* 0x0000000a002f7202 */ /* 0x010fe20000000f00 */
[----:B0-----:R-:W-:Y:S01]  /*2400*/  IMAD.MOV.U32 R46, RZ, RZ, R7 ;  /* 0x000000ffff2e7224 */ /* 0x001fe200078e0007 */
[----:B-1----:R-:W-:Y:S01]  /*2410*/  MOV R45, R11 ;  /* 0x0000000b002d7202 */ /* 0x002fe20000000f00 */
[----:B------:R0:W5:Y:S04]  /*2420*/  LDL R92, [R1+0x158] ;  /* 0x00015800015c7983 */ /* 0x0001680000100800 */
[----:B------:R0:W5:Y:S04]  /*2430*/  LDL R86, [R1+0x148] ;  /* 0x0001480001567983 */ /* 0x0001680000100800 */
[----:B------:R0:W5:Y:S04]  /*2440*/  LDL.64 R116, [R1+0x130] ;  /* 0x0001300001747983 */ /* 0x0001680000100a00 */
[----:B------:R0:W5:Y:S04]  /*2450*/  LDL.64 R110, [R1+0x160] ;  /* 0x00016000016e7983 */ /* 0x0001680000100a00 */
[----:B------:R0:W5:Y:S04]  /*2460*/  LDL.64 R18, [R1+0x140] ;  /* 0x0001400001127983 */ /* 0x0001680000100a00 */
[----:B------:R0:W5:Y:S01]  /*2470*/  LDL.64 R16, [R1+0x150] ;  /* 0x0001500001107983 */ /* 0x0001620000100a00 */
[----:B------:R-:W1:Y:S01]  /*2480*/  LDC.64 R108, c[0x0][0x358] ;  /* 0x0000d600ff6c7b82 */ /* 0x000e620000000a00 */
[----:B------:R-:W-:-:S02]  /*2490*/  HFMA2 R44, -RZ, RZ, 0, 0 ;  /* 0x00000000ff2c7431 */ /* 0x000fc400000001ff */
[----:B------:R-:W-:Y:S01]  /*24a0*/  FFMA R22, R53, 0.0099999997764825820923, R4 ;  /* 0x3c23d70a35167823 */ /* 0x000fe20000000004 */
[----:B------:R-:W-:Y:S01]  /*24b0*/  FFMA R23, R52, 0.0099999997764825820923, R5 ;  /* 0x3c23d70a34177823 */ /* 0x000fe20000000005 */
[----:B------:R-:W-:Y:S01]  /*24c0*/  FFMA R38, R47, 0.0099999997764825820923, R6 ;  /* 0x3c23d70a2f267823 */ /* 0x000fe20000000006 */
[----:B--23--:R-:W-:-:S07]  /*24d0*/  IMAD.MOV.U32 R25, RZ, RZ, -0x1 ;  /* 0xffffffffff197424 */ /* 0x00cfce00078e00ff */
.L_x_72:
[----:B-1----:R-:W-:Y:S01]  /*24e0*/  R2UR UR14, R108 ;  /* 0x000000006c0e72ca */ /* 0x002fe200000e0000 */
[----:B------:R-:W-:Y:S01]  /*24f0*/  IMAD.WIDE.U32 R60, R44, 0x28, R100 ;  /* 0x000000282c3c7825 */ /* 0x000fe200078e0064 */
[C---:B------:R-:W-:Y:S02]  /*2500*/  R2UR UR15, R109.reuse ;  /* 0x000000006d0f72ca */ /* 0x040fe400000e0000 */
[C---:B------:R-:W-:Y:S02]  /*2510*/  R2UR UR20, R108.reuse ;  /* 0x000000006c1472ca */ /* 0x040fe400000e0000 */
[C---:B------:R-:W-:Y:S02]  /*2520*/  R2UR UR21, R109.reuse ;  /* 0x000000006d1572ca */ /* 0x040fe400000e0000 */
[----:B------:R-:W-:Y:S02]  /*2530*/  R2UR UR12, R108 ;  /* 0x000000006c0c72ca */ /* 0x000fe400000e0000 */
[----:B------:R-:W-:-:S02]  /*2540*/  R2UR UR13, R109 ;  /* 0x000000006d0d72ca */ /* 0x000fc400000e0000 */
[C---:B------:R-:W-:Y:S02]  /*2550*/  R2UR UR18, R108.reuse ;  /* 0x000000006c1272ca */ /* 0x040fe400000e0000 */
[C---:B------:R-:W-:Y:S01]  /*2560*/  R2UR UR19, R109.reuse ;  /* 0x000000006d1372ca */ /* 0x040fe200000e0000 */
[----:B------:R-:W2:Y:S01]  /*2570*/  LDG.E R54, desc[UR14][R60.64+0x8] ;  /* 0x0000080e3c367981 */ /* 0x000ea2000c1e1900 */
[C---:B------:R-:W-:Y:S02]  /*2580*/  R2UR UR10, R108.reuse ;  /* 0x000000006c0a72ca */ /* 0x040fe400000e0000 */
[C---:B------:R-:W-:Y:S01]  /*2590*/  R2UR UR11, R109.reuse ;  /* 0x000000006d0b72ca */ /* 0x040fe200000e0000 */
[----:B------:R-:W2:Y:S01]  /*25a0*/  LDG.E R29, desc[UR20][R60.64+0x20] ;  /* 0x000020143c1d7981 */ /* 0x000ea2000c1e1900 */
[C---:B------:R-:W-:Y:S02]  /*25b0*/  R2UR UR16, R108.reuse ;  /* 0x000000006c1072ca */ /* 0x040fe400000e0000 */
[----:B------:R-:W-:Y:S01]  /*25c0*/  R2UR UR17, R109 ;  /* 0x000000006d1172ca */ /* 0x000fe200000e0000 */
[----:B------:R-:W3:Y:S01]  /*25d0*/  LDG.E R24, desc[UR12][R60.64+0x4] ;  /* 0x0000040c3c187981 */ /* 0x000ee2000c1e1900 */
[----:B------:R-:W-:-:S02]  /*25e0*/  R2UR UR6, R108 ;  /* 0x000000006c0672ca */ /* 0x000fc400000e0000 */
[C---:B------:R-:W-:Y:S01]  /*25f0*/  R2UR UR7, R109.reuse ;  /* 0x000000006d0772ca */ /* 0x040fe200000e0000 */
[----:B------:R-:W3:Y:S01]  /*2600*/  LDG.E R30, desc[UR18][R60.64+0x1c] ;  /* 0x00001c123c1e7981 */ /* 0x000ee2000c1e1900 */
[C---:B------:R-:W-:Y:S02]  /*2610*/  R2UR UR4, R108.reuse ;  /* 0x000000006c0472ca */ /* 0x040fe400000e0000 */
[C---:B------:R-:W-:Y:S01]  /*2620*/  R2UR UR5, R109.reuse ;  /* 0x000000006d0572ca */ /* 0x040fe200000e0000 */
[----:B------:R-:W4:Y:S01]  /*2630*/  LDG.E R26, desc[UR10][R60.64] ;  /* 0x0000000a3c1a7981 */ /* 0x000f22000c1e1900 */
[----:B------:R-:W-:Y:S02]  /*2640*/  R2UR UR8, R108 ;  /* 0x000000006c0872ca */ /* 0x000fe400000e0000 */
[----:B------:R-:W-:Y:S01]  /*2650*/  R2UR UR9, R109 ;  /* 0x000000006d0972ca */ /* 0x000fe200000e0000 */
[----:B------:R-:W4:Y:S04]  /*2660*/  LDG.E R31, desc[UR16][R60.64+0x18] ;  /* 0x000018103c1f7981 */ /* 0x000f28000c1e1900 */
[----:B------:R-:W4:Y:S04]  /*2670*/  LDG.E R39, desc[UR6][R60.64+0x10] ;  /* 0x000010063c277981 */ /* 0x000f28000c1e1900 */
[----:B------:R-:W4:Y:S04]  /*2680*/  LDG.E R55, desc[UR4][R60.64+0xc] ;  /* 0x00000c043c377981 */ /* 0x000f28000c1e1900 */
[----:B------:R-:W4:Y:S01]  /*2690*/  LDG.E R37, desc[UR8][R60.64+0x14] ;  /* 0x000014083c257981 */ /* 0x000f22000c1e1900 */
[----:B------:R-:W-:Y:S01]  /*26a0*/  UMOV UR4, 0xd9d7bdbb ;  /* 0xd9d7bdbb00047882 */ /* 0x000fe20000000000 */
[----:B------:R-:W-:Y:S01]  /*26b0*/  UMOV UR5, 0x3ddb7cdf ;  /* 0x3ddb7cdf00057882 */ /* 0x000fe20000000000 */
[----:B------:R-:W-:Y:S01]  /*26c0*/  BSSY.RECONVERGENT B7, `(.L_x_56) ;  /* 0x000005e000077945 */ /* 0x000fe20003800200 */
[----:B--2---:R-:W-:-:S04]  /*26d0*/  FADD R29, -R54, R29 ;  /* 0x0000001d361d7221 */ /* 0x004fc80000000100 */
[----:B------:R-:W-:Y:S01]  /*26e0*/  FMUL R4, R29, R53 ;  /* 0x000000351d047220 */ /* 0x000fe20000400000 */
[----:B---3--:R-:W-:-:S04]  /*26f0*/  FADD R30, -R24, R30 ;  /* 0x0000001e181e7221 */ /* 0x008fc80000000100 */
[----:B------:R-:W-:Y:S01]  /*2700*/  FMUL R0, R30, R47 ;  /* 0x0000002f1e007220 */ /* 0x000fe20000400000 */
[----:B----4-:R-:W-:Y:S01]  /*2710*/  FADD R31, -R26, R31 ;  /* 0x0000001f1a1f7221 */ /* 0x010fe20000000100 */
[----:B------:R-:W-:-:S03]  /*2720*/  FADD R39, R39, -R24 ;  /* 0x8000001827277221 */ /* 0x000fc60000000000 */
[----:B------:R-:W-:Y:S01]  /*2730*/  FFMA R6, R31, R47, -R4 ;  /* 0x0000002f1f067223 */ /* 0x000fe20000000804 */
[-C--:B------:R-:W-:Y:S01]  /*2740*/  FFMA R4, R29, R52.reuse, -R0 ;  /* 0x000000341d047223 */ /* 0x080fe20000000800 */
[----:B------:R-:W-:Y:S01]  /*2750*/  FMUL R3, R31, R52 ;  /* 0x000000341f037220 */ /* 0x000fe20000400000 */
[----:B------:R-:W-:Y:S01]  /*2760*/  FADD R55, R55, -R26 ;  /* 0x8000001a37377221 */ /* 0x000fe20000000000 */
[----:B------:R-:W-:Y:S02]  /*2770*/  FMUL R0, R39, R6 ;  /* 0x0000000627007220 */ /* 0x000fe40000400000 */
[----:B------:R-:W-:Y:S01]  /*2780*/  FFMA R8, R30, R53, -R3 ;  /* 0x000000351e087223 */ /* 0x000fe20000000803 */
[----:B------:R-:W-:Y:S01]  /*2790*/  FADD R37, R37, -R54 ;  /* 0x8000003625257221 */ /* 0x000fe20000000000 */
[----:B------:R-:W-:-:S04]  /*27a0*/  FFMA R0, R55, R4, R0 ;  /* 0x0000000437007223 */ /* 0x000fc80000000000 */
[----:B------:R-:W-:-:S04]  /*27b0*/  FFMA R28, R37, R8, R0 ;  /* 0x00000008251c7223 */ /* 0x000fc80000000000 */
[----:B------:R-:W1:Y:S02]  /*27c0*/  F2F.F64.F32 R10, |R28| ;  /* 0x4000001c000a7310 */ /* 0x000e640000201800 */
[----:B-1----:R-:W-:-:S14]  /*27d0*/  DSETP.GEU.AND P0, PT, R10, UR4, PT ;  /* 0x000000040a007e2a */ /* 0x002fdc000bf0e000 */
[----:B------:R-:W-:Y:S05]  /*27e0*/  @!P0 BRA `(.L_x_57) ;  /* 0x00000004002c8947 */ /* 0x000fea0003800000 */
[----:B------:R-:W1:Y:S01]  /*27f0*/  MUFU.RCP R5, R28 ;  /* 0x0000001c00057308 */ /* 0x000e620000001000 */
[----:B------:R-:W-:Y:S01]  /*2800*/  FADD R24, R23, -R24 ;  /* 0x8000001817187221 */ /* 0x000fe20000000000 */
[----:B------:R-:W-:Y:S01]  /*2810*/  FADD R26, R22, -R26 ;  /* 0x8000001a161a7221 */ /* 0x000fe20000000000 */
[----:B------:R-:W-:Y:S01]  /*2820*/  FADD R54, R38, -R54 ;  /* 0x8000003626367221 */ /* 0x000fe20000000000 */
[----:B------:R-:W-:Y:S01]  /*2830*/  BSSY.RECONVERGENT B6, `(.L_x_58) ;  /* 0x0000010000067945 */ /* 0x000fe20003800200 */
[----:B------:R-:W-:-:S04]  /*2840*/  FMUL R3, R6, R24 ;  /* 0x0000001806037220 */ /* 0x000fc80000400000 */
[----:B------:R-:W-:-:S04]  /*2850*/  FFMA R3, R4, R26, R3 ;  /* 0x0000001a04037223 */ /* 0x000fc80000000003 */
[----:B------:R-:W-:-:S04]  /*2860*/  FFMA R4, R8, R54, R3 ;  /* 0x0000003608047223 */ /* 0x000fc80000000003 */
[----:B------:R-:W2:Y:S01]  /*2870*/  FCHK P0, R4, R28 ;  /* 0x0000001c04007302 */ /* 0x000ea20000000000 */
[----:B-1----:R-:W-:-:S04]  /*2880*/  FFMA R0, -R28, R5, 1 ;  /* 0x3f8000001c007423 */ /* 0x002fc80000000105 */
[----:B------:R-:W-:-:S04]  /*2890*/  FFMA R5, R5, R0, R5 ;  /* 0x0000000005057223 */ /* 0x000fc80000000005 */
[----:B------:R-:W-:-:S04]  /*28a0*/  FFMA R36, R4, R5, RZ ;  /* 0x0000000504247223 */ /* 0x000fc800000000ff */
[----:B------:R-:W-:-:S04]  /*28b0*/  FFMA R0, -R28, R36, R4 ;  /* 0x000000241c007223 */ /* 0x000fc80000000104 */
[----:B------:R-:W-:Y:S01]  /*28c0*/  FFMA R36, R5, R0, R36 ;  /* 0x0000000005247223 */ /* 0x000fe20000000024 */
[----:B--2---:R-:W-:Y:S06]  /*28d0*/  @!P0 BRA `(.L_x_59) ;  /* 0x0000000000148947 */ /* 0x004fec0003800000 */
[----:B------:R-:W-:Y:S01]  /*28e0*/  IMAD.MOV.U32 R5, RZ, RZ, R28 ;  /* 0x000000ffff057224 */ /* 0x000fe200078e001c */
[----:B------:R-:W-:Y:S02]  /*28f0*/  MOV R20, 0x2920 ;  /* 0x0000292000147802 */ /* 0x000fe40000000f00 */
[----:B------:R-:W-:-:S07]  /*2900*/  MOV R21, 0x0 ;  /* 0x0000000000157802 */ /* 0x000fce0000000f00 */
[----:B0----5:R-:W-:Y:S05]  /*2910*/  CALL.REL.NOINC `($__internal_1_$__cuda_sm3x_div_rn_noftz_f32_slowpath) ;  /* 0x0000004c00f07944 */ /* 0x021fea0003c00000 */
[----:B------:R-:W-:-:S07]  /*2920*/  IMAD.MOV.U32 R36, RZ, RZ, R4 ;  /* 0x000000ffff247224 */ /* 0x000fce00078e0004 */
.L_x_59:
[----:B------:R-:W-:Y:S05]  /*2930*/  BSYNC.RECONVERGENT B6 ;  /* 0x0000000000067941 */ /* 0x000fea0003800200 */
.L_x_58:
[----:B------:R-:W-:-:S04]  /*2940*/  FSETP.GT.AND P0, PT, R36, 1, PT ;  /* 0x3f8000002400780b */ /* 0x000fc80003f04000 */
[----:B------:R-:W-:-:S13]  /*2950*/  FSETP.LT.OR P0, PT, R36, RZ, P0 ;  /* 0x000000ff2400720b */ /* 0x000fda0000701400 */
[----:B------:R-:W-:Y:S05]  /*2960*/  @P0 BRA `(.L_x_57) ;  /* 0x0000000000cc0947 */ /* 0x000fea0003800000 */
[----:B------:R-:W-:Y:S01]  /*2970*/  FMUL R4, R37, R26 ;  /* 0x0000001a25047220 */ /* 0x000fe20000400000 */
[----:B------:R-:W1:Y:S01]  /*2980*/  MUFU.RCP R5, R28 ;  /* 0x0000001c00057308 */ /* 0x000e620000001000 */
[-C--:B------:R-:W-:Y:S01]  /*2990*/  FMUL R0, R39, R54.reuse ;  /* 0x0000003627007220 */ /* 0x080fe20000400000 */
[----:B------:R-:W-:Y:S01]  /*29a0*/  BSSY.RECONVERGENT B6, `(.L_x_60) ;  /* 0x0000014000067945 */ /* 0x000fe20003800200 */
[C---:B------:R-:W-:Y:S01]  /*29b0*/  FFMA R27, R55.reuse, R54, -R4 ;  /* 0x00000036371b7223 */ /* 0x040fe20000000804 */
[-C--:B------:R-:W-:Y:S01]  /*29c0*/  FMUL R4, R55, R24.reuse ;  /* 0x0000001837047220 */ /* 0x080fe20000400000 */
[----:B------:R-:W-:Y:S02]  /*29d0*/  FFMA R24, R37, R24, -R0 ;  /* 0x0000001825187223 */ /* 0x000fe40000000800 */
[----:B------:R-:W-:Y:S01]  /*29e0*/  FMUL R3, R27, R52 ;  /* 0x000000341b037220 */ /* 0x000fe20000400000 */
[----:B------:R-:W-:-:S03]  /*29f0*/  FFMA R26, R39, R26, -R4 ;  /* 0x0000001a271a7223 */ /* 0x000fc60000000804 */
[----:B------:R-:W-:-:S04]  /*2a00*/  FFMA R3, R24, R53, R3 ;  /* 0x0000003518037223 */ /* 0x000fc80000000003 */
[----:B------:R-:W-:Y:S01]  /*2a10*/  FFMA R3, R26, R47, R3 ;  /* 0x0000002f1a037223 */ /* 0x000fe20000000003 */
[----:B-1----:R-:W-:-:S03]  /*2a20*/  FFMA R4, -R28, R5, 1 ;  /* 0x3f8000001c047423 */ /* 0x002fc60000000105 */
[----:B------:R-:W1:Y:S01]  /*2a30*/  FCHK P0, R3, R28 ;  /* 0x0000001c03007302 */ /* 0x000e620000000000 */
[----:B------:R-:W-:-:S04]  /*2a40*/  FFMA R4, R5, R4, R5 ;  /* 0x0000000405047223 */ /* 0x000fc80000000005 */
[----:B------:R-:W-:-:S04]  /*2a50*/  FFMA R5, R4, R3, RZ ;  /* 0x0000000304057223 */ /* 0x000fc800000000ff */
[----:B------:R-:W-:-:S04]  /*2a60*/  FFMA R0, -R28, R5, R3 ;  /* 0x000000051c007223 */ /* 0x000fc80000000103 */
[----:B------:R-:W-:Y:S01]  /*2a70*/  FFMA R4, R4, R0, R5 ;  /* 0x0000000004047223 */ /* 0x000fe20000000005 */
[----:B-1----:R-:W-:Y:S06]  /*2a80*/  @!P0 BRA `(.L_x_61) ;  /* 0x0000000000148947 */ /* 0x002fec0003800000 */
[----:B------:R-:W-:Y:S01]  /*2a90*/  IMAD.MOV.U32 R4, RZ, RZ, R3 ;  /* 0x000000ffff047224 */ /* 0x000fe200078e0003 */
[----:B------:R-:W-:Y:S01]  /*2aa0*/  MOV R5, R28 ;  /* 0x0000001c00057202 */ /* 0x000fe20000000f00 */
[----:B------:R-:W-:Y:S01]  /*2ab0*/  IMAD.MOV.U32 R21, RZ, RZ, 0x0 ;  /* 0x00000000ff157424 */ /* 0x000fe200078e00ff */
[----:B------:R-:W-:-:S07]  /*2ac0*/  MOV R20, 0x2ae0 ;  /* 0x00002ae000147802 */ /* 0x000fce0000000f00 */
[----:B0----5:R-:W-:Y:S05]  /*2ad0*/  CALL.REL.NOINC `($__internal_1_$__cuda_sm3x_div_rn_noftz_f32_slowpath) ;  /* 0x0000004c00807944 */ /* 0x021fea0003c00000 */
.L_x_61:
[----:B------:R-:W-:Y:S05]  /*2ae0*/  BSYNC.RECONVERGENT B6 ;  /* 0x0000000000067941 */ /* 0x000fea0003800200 */
.L_x_60:
[----:B------:R-:W-:-:S05]  /*2af0*/  FADD R36, R4, R36 ;  /* 0x0000002404247221 */ /* 0x000fca0000000000 */
[----:B------:R-:W-:-:S04]  /*2b00*/  FSETP.GT.AND P0, PT, R36, 1, PT ;  /* 0x3f8000002400780b */ /* 0x000fc80003f04000 */
[----:B------:R-:W-:-:S13]  /*2b10*/  FSETP.LT.OR P0, PT, R4, RZ, P0 ;  /* 0x000000ff0400720b */ /* 0x000fda0000701400 */
[----:B------:R-:W-:Y:S05]  /*2b20*/  @P0 BRA `(.L_x_57) ;  /* 0x00000000005c0947 */ /* 0x000fea0003800000 */
[----:B------:R-:W1:Y:S01]  /*2b30*/  MUFU.RCP R3, R28 ;  /* 0x0000001c00037308 */ /* 0x000e620000001000 */
[----:B------:R-:W-:Y:S01]  /*2b40*/  FMUL R30, R30, R27 ;  /* 0x0000001b1e1e7220 */ /* 0x000fe20000400000 */
[----:B------:R-:W-:Y:S03]  /*2b50*/  BSSY.RECONVERGENT B6, `(.L_x_62) ;  /* 0x000000f000067945 */ /* 0x000fe60003800200 */
        /* <DEDUP_REMOVED lines=10> */
[----:B------:R-:W-:Y:S01]  /*2c00*/  MOV R5, R28 ;  /* 0x0000001c00057202 */ /* 0x000fe20000000f00 */
[----:B------:R-:W-:Y:S01]  /*2c10*/  IMAD.MOV.U32 R21, RZ, RZ, 0x0 ;  /* 0x00000000ff157424 */ /* 0x000fe200078e00ff */
[----:B------:R-:W-:-:S07]  /*2c20*/  MOV R20, 0x2c40 ;  /* 0x00002c4000147802 */ /* 0x000fce0000000f00 */
[----:B0----5:R-:W-:Y:S05]  /*2c30*/  CALL.REL.NOINC `($__internal_1_$__cuda_sm3x_div_rn_noftz_f32_slowpath) ;  /* 0x0000004c00287944 */ /* 0x021fea0003c00000 */
.L_x_63:
[----:B------:R-:W-:Y:S05]  /*2c40*/  BSYNC.RECONVERGENT B6 ;  /* 0x0000000000067941 */ /* 0x000fea0003800200 */
.L_x_62:
[----:B------:R-:W-:-:S13]  /*2c50*/  FSETP.GTU.AND P1, PT, R4, RZ, PT ;  /* 0x000000ff0400720b */ /* 0x000fda0003f2c000 */
[----:B------:R-:W-:-:S04]  /*2c60*/  @P1 FSETP.GEU.AND P0, PT, R4, R2, PT ;  /* 0x000000020400120b */ /* 0x000fc80003f0e000 */
[----:B------:R-:W-:-:S04]  /*2c70*/  @P1 ISETP.EQ.OR P0, PT, R25, -0x1, !P0 ;  /* 0xffffffff1900180c */ /* 0x000fc80004702670 */
[----:B------:R-:W-:Y:S02]  /*2c80*/  @P1 FSEL R2, R4, R2, P0 ;  /* 0x0000000204021208 */ /* 0x000fe40000000000 */
[----:B------:R-:W-:-:S07]  /*2c90*/  @P1 SEL R25, R44, R25, P0 ;  /* 0x000000192c191207 */ /* 0x000fce0000000000 */
.L_x_57:
[----:B------:R-:W-:Y:S05]  /*2ca0*/  BSYNC.RECONVERGENT B7 ;  /* 0x0000000000077941 */ /* 0x000fea0003800200 */
.L_x_56:
[C---:B------:R-:W-:Y:S02]  /*2cb0*/  R2UR UR14, R108.reuse ;  /* 0x000000006c0e72ca */ /* 0x040fe400000e0000 */
        /* <DEDUP_REMOVED lines=67> */
.L_x_67:
[----:B------:R-:W-:Y:S05]  /*30f0*/  BSYNC.RECONVERGENT B6 ;  /* 0x0000000000067941 */ /* 0x000fea0003800200 */
.L_x_66:
        /* <DEDUP_REMOVED lines=26> */
.L_x_69:
[----:B------:R-:W-:Y:S05]  /*32a0*/  BSYNC.RECONVERGENT B6 ;  /* 0x0000000000067941 */ /* 0x000fea0003800200 */
.L_x_68:
        /* <DEDUP_REMOVED lines=21> */
.L_x_71:
[----:B------:R-:W-:Y:S05]  /*3400*/  BSYNC.RECONVERGENT B6 ;  /* 0x0000000000067941 */ /* 0x000fea0003800200 */
.L_x_70:
[----:B------:R-:W-:Y:S02]  /*3410*/  FSETP.GTU.AND P1, PT, R4, RZ, PT ;  /* 0x000000ff0400720b */ /* 0x000fe40003f2c000 */
[----:B------:R-:W-:-:S11]  /*3420*/  PLOP3.LUT P2, PT, PT, PT, PT, 0x8, 0x80 ;  /* 0x000000000080781c */ /* 0x000fd60003f4e170 */
[----:B------:R-:W-:-:S04]  /*3430*/  @P1 FSETP.GEU.AND P0, PT, R4, R2, PT ;  /* 0x000000020400120b */ /* 0x000fc80003f0e000 */
[----:B------:R-:W-:-:S04]  /*3440*/  @P1 ISETP.EQ.OR P0, PT, R25, -0x1, !P0 ;  /* 0xffffffff1900180c */ /* 0x000fc80004702670 */
[----:B------:R-:W-:Y:S02]  /*3450*/  @P1 PLOP3.LUT P2, PT, P0, PT, PT, 0x80, 0x8 ;  /* 0x000000000008181c */ /* 0x000fe4000074f070 */
[----:B------:R-:W-:-:S11]  /*3460*/  @P1 FSEL R2, R4, R2, P0 ;  /* 0x0000000204021208 */ /* 0x000fd60000000000 */
[----:B------:R-:W-:-:S07]  /*3470*/  @P2 IADD3 R25, PT, PT, R44, 0x1, RZ ;  /* 0x000000012c192810 */ /* 0x000fce0007ffe0ff */
.L_x_65:
[----:B------:R-:W-:Y:S05]  /*3480*/  BSYNC.RECONVERGENT B7 ;  /* 0x0000000000077941 */ /* 0x000fea0003800200 */
.L_x_64:
[----:B------:R-:W-:-:S05]  /*3490*/  VIADD R44, R44, 0x2 ;  /* 0x000000022c2c7836 */ /* 0x000fca0000000000 */
[----:B------:R-:W-:-:S13]  /*34a0*/  ISETP.NE.AND P0, PT, R44, 0x42, PT ;  /* 0x000000422c00780c */ /* 0x000fda0003f05270 */
[----:B------:R-:W-:Y:S05]  /*34b0*/  @P0 BRA `(.L_x_72) ;  /* 0xfffffff000080947 */ /* 0x000fea000383ffff */
[----:B------:R-:W-:Y:S01]  /*34c0*/  ISETP.NE.AND P0, PT, R25, -0x1, PT ;  /* 0xffffffff1900780c */ /* 0x000fe20003f05270 */
[----:B------:R-:W-:Y:S01]  /*34d0*/  BSSY.RECONVERGENT B9, `(.L_x_73) ;  /* 0x0000357000097945 */ /* 0x000fe20003800200 */
[----:B------:R-:W-:Y:S02]  /*34e0*/  PRMT R4, RZ, 0x7610, R4 ;  /* 0x00007610ff047816 */ /* 0x000fe40000000004 */
[----:B------:R-:W-:Y:S02]  /*34f0*/  PRMT R3, RZ, 0x7610, R3 ;  /* 0x00007610ff037816 */ /* 0x000fe40000000003 */
[----:B------:R-:W-:Y:S02]  /*3500*/  PRMT R0, RZ, 0x7610, R0 ;  /* 0x00007610ff007816 */ /* 0x000fe40000000000 */
[----:B------:R-:W-:-:S05]  /*3510*/  PRMT R5, RZ, 0x7610, R5 ;  /* 0x00007610ff057816 */ /* 0x000fca0000000005 */
[----:B------:R-:W-:Y:S05]  /*3520*/  @!P0 BRA `(.L_x_74) ;  /* 0x0000003400448947 */ /* 0x000fea0003800000 */
[----:B------:R-:W-:Y:S01]  /*3530*/  ISETP.GE.U32.AND P0, PT, R25, 0x2, PT ;  /* 0x000000021900780c */ /* 0x000fe20003f06070 */
[----:B------:R-:W-:Y:S01]  /*3540*/  BSSY.RECONVERGENT B0, `(.L_x_75) ;  /* 0x000000e000007945 */ /* 0x000fe20003800200 */
[----:B------:R-:W-:-:S11]  /*3550*/  HFMA2 R84, -RZ, RZ, 0, 0 ;  /* 0x00000000ff547431 */ /* 0x000fd600000001ff */
[----:B------:R-:W-:Y:S05]  /*3560*/  @!P0 BRA `(.L_x_76) ;  /* 0x00000000002c8947 */ /* 0x000fea0003800000 */
[----:B------:R-:W-:Y:S01]  /*3570*/  VIADD R0, R25, 0xfffffffe ;  /* 0xfffffffe19007836 */ /* 0x000fe20000000000 */
[----:B------:R-:W-:-:S04]  /*3580*/  MOV R84, 0x1 ;  /* 0x0000000100547802 */ /* 0x000fc80000000f00 */
[----:B------:R-:W-:-:S13]  /*3590*/  ISETP.GE.U32.AND P0, PT, R0, 0x8, PT ;  /* 0x000000080000780c */ /* 0x000fda0003f06070 */
[----:B------:R-:W-:Y:S05]  /*35a0*/  @!P0 BRA `(.L_x_76) ;  /* 0x00000000001c8947 */ /* 0x000fea0003800000 */
[----:B------:R-:W-:Y:S02]  /*35b0*/  VIADD R0, R25, 0xfffffff6 ;  /* 0xfffffff619007836 */ /* 0x000fe40000000000 */
[----:B------:R-:W-:-:S03]  /*35c0*/  IMAD.MOV.U32 R84, RZ, RZ, 0x2 ;  /* 0x00000002ff547424 */ /* 0x000fc600078e00ff */
[----:B------:R-:W-:-:S13]  /*35d0*/  ISETP.GE.U32.AND P0, PT, R0, 0x24, PT ;  /* 0x000000240000780c */ /* 0x000fda0003f06070 */
[----:B------:R-:W-:-:S04]  /*35e0*/  @P0 IADD3 R0, PT, PT, R25, -0x2e, RZ ;  /* 0xffffffd219000810 */ /* 0x000fc80007ffe0ff */
[----:B------:R-:W-:Y:S02]  /*35f0*/  @P0 ISETP.GE.U32.AND P1, PT, R0, 0x14, PT ;  /* 0x000000140000080c */ /* 0x000fe40003f26070 */
[----:B------:R-:W-:-:S04]  /*3600*/  @P0 MOV R0, 0x3 ;  /* 0x0000000300000802 */ /* 0x000fc80000000f00 */
[----:B------:R-:W-:-:S07]  /*3610*/  @P0 SEL R84, R0, 0x4, !P1 ;  /* 0x0000000400540807 */ /* 0x000fce0004800000 */
.L_x_76:
[----:B------:R-:W-:Y:S05]  /*3620*/  BSYNC.RECONVERGENT B0 ;  /* 0x0000000000007941 */ /* 0x000fea0003800200 */
.L_x_75:
[C---:B------:R-:W-:Y:S01]  /*3630*/  R2UR UR4, R108.reuse ;  /* 0x000000006c0472ca */ /* 0x040fe200000e0000 */
[----:B------:R-:W-:Y:S01]  /*3640*/  IMAD.WIDE R26, R25, 0x28, R100 ;  /* 0x00000028191a7825 */ /* 0x000fe200078e0264 */
        /* <DEDUP_REMOVED lines=26> */
[----:B------:R-:W-:Y:S01]  /*37f0*/  BSSY.RECONVERGENT B6, `(.L_x_77) ;  /* 0x000001d000067945 */ /* 0x000fe20003800200 */
[----:B--2---:R-:W-:Y:S01]  /*3800*/  FADD R0, R0, -R5 ;  /* 0x8000000500007221 */ /* 0x004fe20000000000 */
[----:B---3--:R-:W-:Y:S01]  /*3810*/  FADD R10, -R7, R10 ;  /* 0x0000000a070a7221 */ /* 0x008fe20000000100 */
[----:B----4-:R-:W-:-:S03]  /*3820*/  FADD R8, -R5, R8 ;  /* 0x0000000805087221 */ /* 0x010fc60000000100 */
[----:B------:R-:W-:Y:S01]  /*3830*/  FMUL R5, R0, R10 ;  /* 0x0000000a00057220 */ /* 0x000fe20000400000 */
[----:B------:R-:W-:Y:S01]  /*3840*/  FADD R4, R4, -R7 ;  /* 0x8000000704047221 */ /* 0x000fe20000000000 */
[----:B------:R-:W-:-:S03]  /*3850*/  FADD R9, -R6, R9 ;  /* 0x0000000906097221 */ /* 0x000fc60000000100 */
[C---:B------:R-:W-:Y:S01]  /*3860*/  FFMA R28, R4.reuse, R8, -R5 ;  /* 0x00000008041c7223 */ /* 0x040fe20000000805 */
[----:B------:R-:W-:Y:S01]  /*3870*/  FADD R3, R3, -R6 ;  /* 0x8000000603037221 */ /* 0x000fe20000000000 */
[----:B------:R-:W-:-:S03]  /*3880*/  FMUL R30, R4, R9 ;  /* 0x00000009041e7220 */ /* 0x000fc60000400000 */
[C---:B------:R-:W-:Y:S01]  /*3890*/  FMUL R5, R3.reuse, R8 ;  /* 0x0000000803057220 */ /* 0x040fe20000400000 */
[----:B------:R-:W-:Y:S01]  /*38a0*/  FFMA R30, R3, R10, -R30 ;  /* 0x0000000a031e7223 */ /* 0x000fe2000000081e */
[----:B------:R-:W-:Y:S02]  /*38b0*/  FMUL R3, R28, R28 ;  /* 0x0000001c1c037220 */ /* 0x000fe40000400000 */
[----:B------:R-:W-:Y:S02]  /*38c0*/  FFMA R24, R0, R9, -R5 ;  /* 0x0000000900187223 */ /* 0x000fe40000000805 */
[----:B------:R-:W-:-:S04]  /*38d0*/  FFMA R3, R30, R30, R3 ;  /* 0x0000001e1e037223 */ /* 0x000fc80000000003 */
[----:B------:R-:W-:-:S04]  /*38e0*/  FFMA R4, R24, R24, R3 ;  /* 0x0000001818047223 */ /* 0x000fc80000000003 */
[----:B------:R-:W-:Y:S01]  /*38f0*/  VIADD R0, R4, 0xf3000000 ;  /* 0xf300000004007836 */ /* 0x000fe20000000000 */
[----:B------:R1:W2:Y:S04]  /*3900*/  MUFU.RSQ R3, R4 ;  /* 0x0000000400037308 */ /* 0x0002a80000001400 */
[----:B------:R-:W-:-:S13]  /*3910*/  ISETP.GT.U32.AND P0, PT, R0, 0x727fffff, PT ;  /* 0x727fffff0000780c */ /* 0x000fda0003f04070 */
[----:B-12---:R-:W-:Y:S05]  /*3920*/  @!P0 BRA `(.L_x_78) ;  /* 0x0000000000148947 */ /* 0x006fea0003800000 */
[----:B------:R-:W-:Y:S01]  /*3930*/  HFMA2 R21, -RZ, RZ, 0, 0 ;  /* 0x00000000ff157431 */ /* 0x000fe200000001ff */
[----:B------:R-:W-:-:S07]  /*3940*/  MOV R20, 0x3960 ;  /* 0x0000396000147802 */ /* 0x000fce0000000f00 */
[----:B0----5:R-:W-:Y:S05]  /*3950*/  CALL.REL.NOINC `($__internal_0_$__cuda_sm20_sqrt_rn_f32_slowpath) ;  /* 0x0000003c00747944 */ /* 0x021fea0003c00000 */
[----:B------:R-:W-:Y:S01]  /*3960*/  IMAD.MOV.U32 R25, RZ, RZ, R4 ;  /* 0x000000ffff197224 */ /* 0x000fe200078e0004 */
[----:B------:R-:W-:Y:S06]  /*3970*/  BRA `(.L_x_79) ;  /* 0x0000000000107947 */ /* 0x000fec0003800000 */
.L_x_78:
[----:B------:R-:W-:Y:S01]  /*3980*/  FMUL.FTZ R25, R4, R3 ;  /* 0x0000000304197220 */ /* 0x000fe20000410000 */
[----:B------:R-:W-:-:S03]  /*3990*/  FMUL.FTZ R0, R3, 0.5 ;  /* 0x3f00000003007820 */ /* 0x000fc60000410000 */
[----:B------:R-:W-:-:S04]  /*39a0*/  FFMA R4, -R25, R25, R4 ;  /* 0x0000001919047223 */ /* 0x000fc80000000104 */
[----:B------:R-:W-:-:S07]  /*39b0*/  FFMA R25, R4, R0, R25 ;  /* 0x0000000004197223 */ /* 0x000fce0000000019 */
.L_x_79:
[----:B------:R-:W-:Y:S05]  /*39c0*/  BSYNC.RECONVERGENT B6 ;  /* 0x0000000000067941 */ /* 0x000fea0003800200 */
.L_x_77:
[----:B------:R-:W1:Y:S01]  /*39d0*/  MUFU.RCP R0, R25 ;  /* 0x0000001900007308 */ /* 0x000e620000001000 */
[----:B------:R-:W-:Y:S07]  /*39e0*/  BSSY.RECONVERGENT B6, `(.L_x_80) ;  /* 0x000000e000067945 */ /* 0x000fee0003800200 */
[----:B------:R-:W2:Y:S01]  /*39f0*/  FCHK P0, R30, R25 ;  /* 0x000000191e007302 */ /* 0x000ea20000000000 */
[----:B-1----:R-:W-:-:S04]  /*3a00*/  FFMA R3, R0, -R25, 1 ;  /* 0x3f80000000037423 */ /* 0x002fc80000000819 */
[----:B------:R-:W-:-:S04]  /*3a10*/  FFMA R3, R0, R3, R0 ;  /* 0x0000000300037223 */ /* 0x000fc80000000000 */
[----:B------:R-:W-:-:S04]  /*3a20*/  FFMA R0, R30, R3, RZ ;  /* 0x000000031e007223 */ /* 0x000fc800000000ff */
[----:B------:R-:W-:-:S04]  /*3a30*/  FFMA R79, R0, -R25, R30 ;  /* 0x80000019004f7223 */ /* 0x000fc8000000001e */
[----:B------:R-:W-:Y:S01]  /*3a40*/  FFMA R79, R3, R79, R0 ;  /* 0x0000004f034f7223 */ /* 0x000fe20000000000 */
[----:B--2---:R-:W-:Y:S06]  /*3a50*/  @!P0 BRA `(.L_x_81) ;  /* 0x0000000000188947 */ /* 0x004fec0003800000 */
[----:B------:R-:W-:Y:S01]  /*3a60*/  HFMA2 R21, -RZ, RZ, 0, 0 ;  /* 0x00000000ff157431 */ /* 0x000fe200000001ff */
[----:B------:R-:W-:Y:S01]  /*3a70*/  MOV R4, R30 ;  /* 0x0000001e00047202 */ /* 0x000fe20000000f00 */
[----:B------:R-:W-:Y:S01]  /*3a80*/  IMAD.MOV.U32 R5, RZ, RZ, R25 ;  /* 0x000000ffff057224 */ /* 0x000fe200078e0019 */
[----:B------:R-:W-:-:S07]  /*3a90*/  MOV R20, 0x3ab0 ;  /* 0x00003ab000147802 */ /* 0x000fce0000000f00 */
[----:B0----5:R-:W-:Y:S05]  /*3aa0*/  CALL.REL.NOINC `($__internal_1_$__cuda_sm3x_div_rn_noftz_f32_slowpath) ;  /* 0x0000003c008c7944 */ /* 0x021fea0003c00000 */
[----:B------:R-:W-:-:S07]  /*3ab0*/  IMAD.MOV.U32 R79, RZ, RZ, R4 ;  /* 0x000000ffff4f7224 */ /* 0x000fce00078e0004 */
.L_x_81:
[----:B------:R-:W-:Y:S05]  /*3ac0*/  BSYNC.RECONVERGENT B6 ;  /* 0x0000000000067941 */ /* 0x000fea0003800200 */
.L_x_80:
        /* <DEDUP_REMOVED lines=15> */
.L_x_83:
[----:B------:R-:W-:Y:S05]  /*3bc0*/  BSYNC.RECONVERGENT B6 ;  /* 0x0000000000067941 */ /* 0x000fea0003800200 */
.L_x_82:
        /* <DEDUP_REMOVED lines=15> */
.L_x_85:
[----:B------:R-:W-:Y:S05]  /*3cc0*/  BSYNC.RECONVERGENT B6 ;  /* 0x0000000000067941 */ /* 0x000fea0003800200 */
.L_x_84:
[C---:B------:R-:W-:Y:S01]  /*3cd0*/  FFMA R44, R2.reuse, R52, R23 ;  /* 0x00000034022c7223 */ /* 0x040fe20000000017 */
[C---:B------:R-:W-:Y:S01]  /*3ce0*/  FFMA R39, R2.reuse, R53, R22 ;  /* 0x0000003502277223 */ /* 0x040fe20000000016 */
[----:B------:R-:W-:Y:S01]  /*3cf0*/  FFMA R38, R2, R47, R38 ;  /* 0x0000002f02267223 */ /* 0x000fe20000000026 */
[----:B------:R-:W-:Y:S01]  /*3d00*/  BSSY.RECONVERGENT B6, `(.L_x_86) ;  /* 0x0000014000067945 */ /* 0x000fe20003800200 */
[----:B-----5:R-:W-:Y:S01]  /*3d10*/  FADD R22, R19, -R44 ;  /* 0x8000002c13167221 */ /* 0x020fe20000000000 */
[----:B------:R-:W-:Y:S01]  /*3d20*/  FADD R24, R18, -R39 ;  /* 0x8000002712187221 */ /* 0x000fe20000000000 */
[----:B------:R-:W-:Y:S02]  /*3d30*/  FADD R2, R86, -R38 ;  /* 0x8000002656027221 */ /* 0x000fe40000000000 */
[----:B------:R-:W-:-:S04]  /*3d40*/  FMUL R3, R22, R22 ;  /* 0x0000001616037220 */ /* 0x000fc80000400000 */
[----:B------:R-:W-:-:S04]  /*3d50*/  FFMA R3, R24, R24, R3 ;  /* 0x0000001818037223 */ /* 0x000fc80000000003 */
[----:B------:R-:W-:-:S04]  /*3d60*/  FFMA R4, R2, R2, R3 ;  /* 0x0000000202047223 */ /* 0x000fc80000000003 */
[----:B------:R1:W2:Y:S01]  /*3d70*/  MUFU.RSQ R3, R4 ;  /* 0x0000000400037308 */ /* 0x0002a20000001400 */
[----:B------:R-:W-:-:S04]  /*3d80*/  IADD3 R0, PT, PT, R4, -0xd000000, RZ ;  /* 0xf300000004007810 */ /* 0x000fc80007ffe0ff */
[----:B------:R-:W-:-:S13]  /*3d90*/  ISETP.GT.U32.AND P0, PT, R0, 0x727fffff, PT ;  /* 0x727fffff0000780c */ /* 0x000fda0003f04070 */
[----:B-12---:R-:W-:Y:S05]  /*3da0*/  @!P0 BRA `(.L_x_87) ;  /* 0x0000000000148947 */ /* 0x006fea0003800000 */
[----:B------:R-:W-:Y:S01]  /*3db0*/  MOV R20, 0x3de0 ;  /* 0x00003de000147802 */ /* 0x000fe20000000f00 */
[----:B------:R-:W-:-:S07]  /*3dc0*/  IMAD.MOV.U32 R21, RZ, RZ, 0x0 ;  /* 0x00000000ff157424 */ /* 0x000fce00078e00ff */
[----:B0-----:R-:W-:Y:S05]  /*3dd0*/  CALL.REL.NOINC `($__internal_0_$__cuda_sm20_sqrt_rn_f32_slowpath) ;  /* 0x0000003800547944 */ /* 0x001fea0003c00000 */
[----:B------:R-:W-:Y:S01]  /*3de0*/  MOV R23, R4 ;  /* 0x0000000400177202 */ /* 0x000fe20000000f00 */
[----:B------:R-:W-:Y:S06]  /*3df0*/  BRA `(.L_x_88) ;  /* 0x0000000000107947 */ /* 0x000fec0003800000 */
.L_x_87:
[----:B------:R-:W-:Y:S01]  /*3e00*/  FMUL.FTZ R23, R4, R3 ;  /* 0x0000000304177220 */ /* 0x000fe20000410000 */
[----:B------:R-:W-:-:S03]  /*3e10*/  FMUL.FTZ R0, R3, 0.5 ;  /* 0x3f00000003007820 */ /* 0x000fc60000410000 */
[----:B------:R-:W-:-:S04]  /*3e20*/  FFMA R4, -R23, R23, R4 ;  /* 0x0000001717047223 */ /* 0x000fc80000000104 */
[----:B------:R-:W-:-:S07]  /*3e30*/  FFMA R23, R4, R0, R23 ;  /* 0x0000000004177223 */ /* 0x000fce0000000017 */
.L_x_88:
[----:B------:R-:W-:Y:S05]  /*3e40*/  BSYNC.RECONVERGENT B6 ;  /* 0x0000000000067941 */ /* 0x000fea0003800200 */
.L_x_86:
        /* <DEDUP_REMOVED lines=9> */
[----:B------:R-:W-:Y:S01]  /*3ee0*/  IMAD.MOV.U32 R4, RZ, RZ, R24 ;  /* 0x000000ffff047224 */ /* 0x000fe200078e0018 */
[----:B------:R-:W-:Y:S01]  /*3ef0*/  MOV R5, R23 ;  /* 0x0000001700057202 */ /* 0x000fe20000000f00 */
[----:B------:R-:W-:Y:S01]  /*3f00*/  IMAD.MOV.U32 R21, RZ, RZ, 0x0 ;  /* 0x00000000ff157424 */ /* 0x000fe200078e00ff */
[----:B------:R-:W-:-:S07]  /*3f10*/  MOV R20, 0x3f30 ;  /* 0x00003f3000147802 */ /* 0x000fce0000000f00 */
[----:B0-----:R-:W-:Y:S05]  /*3f20*/  CALL.REL.NOINC `($__internal_1_$__cuda_sm3x_div_rn_noftz_f32_slowpath) ;  /* 0x00000038006c7944 */ /* 0x001fea0003c00000 */
[----:B------:R-:W-:-:S07]  /*3f30*/  MOV R70, R4 ;  /* 0x0000000400467202 */ /* 0x000fce0000000f00 */
.L_x_90:
[----:B------:R-:W-:Y:S05]  /*3f40*/  BSYNC.RECONVERGENT B6 ;  /* 0x0000000000067941 */ /* 0x000fea0003800200 */
.L_x_89:
        /* <DEDUP_REMOVED lines=15> */
.L_x_92:
[----:B------:R-:W-:Y:S05]  /*4040*/  BSYNC.RECONVERGENT B6 ;  /* 0x0000000000067941 */ /* 0x000fea0003800200 */
.L_x_91:
        /* <DEDUP_REMOVED lines=15> */
.L_x_94:
[----:B------:R-:W-:Y:S05]  /*4140*/  BSYNC.RECONVERGENT B6 ;  /* 0x0000000000067941 */ /* 0x000fea0003800200 */
.L_x_93:
[----:B------:R-:W-:Y:S01]  /*4150*/  ISETP.NE.AND P0, PT, R84, RZ, PT ;  /* 0x000000ff5400720c */ /* 0x000fe20003f05270 */
[----:B------:R-:W-:-:S12]  /*4160*/  BSSY.RECONVERGENT B7, `(.L_x_95) ;  /* 0x000004a000077945 */ /* 0x000fd80003800200 */
[----:B------:R-:W-:Y:S05]  /*4170*/  @P0 BRA `(.L_x_96) ;  /* 0x0000000400040947 */ /* 0x000fea0003800000 */
[C---:B------:R-:W-:Y:S02]  /*4180*/  R2UR UR4, R108.reuse ;  /* 0x000000006c0472ca */ /* 0x040fe400000e0000 */
[C---:B------:R-:W-:Y:S02]  /*4190*/  R2UR UR5, R109.reuse ;  /* 0x000000006d0572ca */ /* 0x040fe400000e0000 */
[C---:B------:R-:W-:Y:S02]  /*41a0*/  R2UR UR6, R108.reuse ;  /* 0x000000006c0672ca */ /* 0x040fe400000e0000 */
[C---:B------:R-:W-:Y:S02]  /*41b0*/  R2UR UR7, R109.reuse ;  /* 0x000000006d0772ca */ /* 0x040fe400000e0000 */
[----:B------:R-:W-:Y:S02]  /*41c0*/  R2UR UR8, R108 ;  /* 0x000000006c0872ca */ /* 0x000fe400000e0000 */
[----:B------:R-:W-:-:S02]  /*41d0*/  R2UR UR9, R109 ;  /* 0x000000006d0972ca */ /* 0x000fc400000e0000 */
[----:B------:R-:W-:Y:S02]  /*41e0*/  R2UR UR10, R108 ;  /* 0x000000006c0a72ca */ /* 0x000fe400000e0000 */
[----:B------:R-:W-:Y:S01]  /*41f0*/  R2UR UR11, R109 ;  /* 0x000000006d0b72ca */ /* 0x000fe200000e0000 */
[----:B------:R-:W2:Y:S04]  /*4200*/  LDG.E R0, desc[UR4][R100.64] ;  /* 0x0000000464007981 */ /* 0x000ea8000c1e1900 */
[----:B------:R-:W2:Y:S04]  /*4210*/  LDG.E R3, desc[UR6][R100.64+0xc] ;  /* 0x00000c0664037981 */ /* 0x000ea8000c1e1900 */
[----:B------:R-:W3:Y:S04]  /*4220*/  LDG.E R23, desc[UR8][R100.64+0x4] ;  /* 0x0000040864177981 */ /* 0x000ee8000c1e1900 */
[----:B------:R-:W3:Y:S01]  /*4230*/  LDG.E R2, desc[UR10][R100.64+0x10] ;  /* 0x0000100a64027981 */ /* 0x000ee2000c1e1900 */
[----:B------:R-:W-:Y:S01]  /*4240*/  BSSY.RECONVERGENT B6, `(.L_x_97) ;  /* 0x0000012000067945 */ /* 0x000fe20003800200 */
[----:B--2---:R-:W-:Y:S01]  /*4250*/  FADD R3, R0, -R3 ;  /* 0x8000000300037221 */ /* 0x004fe20000000000 */
[----:B---3--:R-:W-:-:S05]  /*4260*/  FADD R2, R23, -R2 ;  /* 0x8000000217027221 */ /* 0x008fca0000000000 */
[----:B------:R-:W-:Y:S01]  /*4270*/  FMNMX R24, |R3|, |R2|, !PT ;  /* 0x4000000203187209 */ /* 0x000fe20007800200 */
[----:B------:R-:W-:-:S03]  /*4280*/  FADD R3, -R39, R0 ;  /* 0x0000000027037221 */ /* 0x000fc60000000100 */
[----:B------:R-:W1:Y:S08]  /*4290*/  MUFU.RCP R5, R24 ;  /* 0x0000001800057308 */ /* 0x000e700000001000 */
[----:B------:R-:W2:Y:S01]  /*42a0*/  FCHK P0, |R3|, R24 ;  /* 0x0000001803007302 */ /* 0x000ea20000000200 */
[----:B-1----:R-:W-:-:S04]  /*42b0*/  FFMA R2, -R24, R5, 1 ;  /* 0x3f80000018027423 */ /* 0x002fc80000000105 */
[----:B------:R-:W-:-:S04]  /*42c0*/  FFMA R2, R5, R2, R5 ;  /* 0x0000000205027223 */ /* 0x000fc80000000005 */
[----:B------:R-:W-:-:S04]  /*42d0*/  FFMA R5, |R3|, R2, RZ ;  /* 0x0000000203057223 */ /* 0x000fc800000002ff */
[----:B------:R-:W-:-:S04]  /*42e0*/  FFMA R4, -R24, R5, |R3| ;  /* 0x0000000518047223 */ /* 0x000fc80000000503 */
[----:B------:R-:W-:Y:S01]  /*42f0*/  FFMA R4, R2, R4, R5 ;  /* 0x0000000402047223 */ /* 0x000fe20000000005 */
[----:B--2---:R-:W-:Y:S06]  /*4300*/  @!P0 BRA `(.L_x_98) ;  /* 0x0000000000148947 */ /* 0x004fec0003800000 */
[----:B------:R-:W-:Y:S02]  /*4310*/  HFMA2 R21, -RZ, RZ, 0, 0 ;  /* 0x00000000ff157431 */ /* 0x000fe400000001ff */
[----:B------:R-:W-:Y:S01]  /*4320*/  FADD R4, |R3|, -RZ ;  /* 0x800000ff03047221 */ /* 0x000fe20000000200 */
[----:B------:R-:W-:Y:S01]  /*4330*/  IMAD.MOV.U32 R5, RZ, RZ, R24 ;  /* 0x000000ffff057224 */ /* 0x000fe200078e0018 */
[----:B------:R-:W-:-:S07]  /*4340*/  MOV R20, 0x4360 ;  /* 0x0000436000147802 */ /* 0x000fce0000000f00 */
[----:B0-----:R-:W-:Y:S05]  /*4350*/  CALL.REL.NOINC `($__internal_1_$__cuda_sm3x_div_rn_noftz_f32_slowpath) ;  /* 0x0000003400607944 */ /* 0x001fea0003c00000 */
.L_x_98:
[----:B------:R-:W-:Y:S05]  /*4360*/  BSYNC.RECONVERGENT B6 ;  /* 0x0000000000067941 */ /* 0x000fea0003800200 */
.L_x_97:
[----:B------:R-:W1:Y:S01]  /*4370*/  MUFU.RCP R7, R24 ;  /* 0x0000001800077308 */ /* 0x000e620000001000 */
[----:B------:R-:W-:Y:S01]  /*4380*/  I2FP.F32.S32 R22, R46 ;  /* 0x0000002e00167245 */ /* 0x000fe20000201400 */
[----:B------:R-:W-:Y:S01]  /*4390*/  FADD R3, -R44, R23 ;  /* 0x000000172c037221 */ /* 0x000fe20000000100 */
[----:B------:R-:W-:Y:S01]  /*43a0*/  VIADD R2, R46, 0xffffffff ;  /* 0xffffffff2e027836 */ /* 0x000fe20000000000 */
[----:B------:R-:W-:Y:S02]  /*43b0*/  BSSY.RECONVERGENT B6, `(.L_x_99) ;  /* 0x0000010000067945 */ /* 0x000fe40003800200 */
[----:B------:R-:W-:Y:S02]  /*43c0*/  FMUL R0, R22, R4 ;  /* 0x0000000416007220 */ /* 0x000fe40000400000 */
[----:B------:R-:W-:Y:S08]  /*43d0*/  FCHK P0, |R3|, R24 ;  /* 0x0000001803007302 */ /* 0x000ff00000000200 */
[----:B------:R-:W2:Y:S01]  /*43e0*/  F2I.TRUNC.NTZ R5, R0 ;  /* 0x0000000000057305 */ /* 0x000ea2000020f100 */
[----:B-1----:R-:W-:-:S04]  /*43f0*/  FFMA R4, -R24, R7, 1 ;  /* 0x3f80000018047423 */ /* 0x002fc80000000107 */
[----:B------:R-:W-:-:S04]  /*4400*/  FFMA R4, R7, R4, R7 ;  /* 0x0000000407047223 */ /* 0x000fc80000000007 */
[----:B------:R-:W-:-:S04]  /*4410*/  FFMA R7, R4, |R3|, RZ ;  /* 0x4000000304077223 */ /* 0x000fc800000000ff */
[----:B------:R-:W-:Y:S01]  /*4420*/  FFMA R6, -R24, R7, |R3| ;  /* 0x0000000718067223 */ /* 0x000fe20000000503 */
[----:B--2---:R-:W-:-:S03]  /*4430*/  VIMNMX R23, PT, PT, R5, R2, PT ;  /* 0x0000000205177248 */ /* 0x004fc60003fe0100 */
[----:B------:R-:W-:Y:S01]  /*4440*/  FFMA R4, R4, R6, R7 ;  /* 0x0000000604047223 */ /* 0x000fe20000000007 */
[----:B------:R-:W-:Y:S06]  /*4450*/  @!P0 BRA `(.L_x_100) ;  /* 0x0000000000148947 */ /* 0x000fec0003800000 */
[----:B------:R-:W-:Y:S01]  /*4460*/  FADD R4, |R3|, -RZ ;  /* 0x800000ff03047221 */ /* 0x000fe20000000200 */
[----:B------:R-:W-:Y:S01]  /*4470*/  MOV R5, R24 ;  /* 0x0000001800057202 */ /* 0x000fe20000000f00 */
[----:B------:R-:W-:Y:S01]  /*4480*/  IMAD.MOV.U32 R21, RZ, RZ, 0x0 ;  /* 0x00000000ff157424 */ /* 0x000fe200078e00ff */
[----:B------:R-:W-:-:S07]  /*4490*/  MOV R20, 0x44b0 ;  /* 0x000044b000147802 */ /* 0x000fce0000000f00 */
[----:B0-----:R-:W-:Y:S05]  /*44a0*/  CALL.REL.NOINC `($__internal_1_$__cuda_sm3x_div_rn_noftz_f32_slowpath) ;  /* 0x00000034000c7944 */ /* 0x001fea0003c00000 */
.L_x_100:
[----:B------:R-:W-:Y:S05]  /*44b0*/  BSYNC.RECONVERGENT B6 ;  /* 0x0000000000067941 */ /* 0x000fea0003800200 */
.L_x_99:
[----:B------:R-:W-:Y:S01]  /*44c0*/  FMUL R4, R22, R4 ;  /* 0x0000000416047220 */ /* 0x000fe20000400000 */
[----:B------:R-:W-:Y:S02]  /*44d0*/  R2UR UR4, R108 ;  /* 0x000000006c0472ca */ /* 0x000fe400000e0000 */
[----:B------:R-:W-:Y:S01]  /*44e0*/  R2UR UR5, R109 ;  /* 0x000000006d0572ca */ /* 0x000fe200000e0000 */
[----:B------:R-:W1:Y:S02]  /*44f0*/  F2I.TRUNC.NTZ R3, R4 ;  /* 0x0000000400037305 */ /* 0x000e64000020f100 */
[----:B-1----:R-:W-:-:S05]  /*4500*/  VIMNMX R3, PT, PT, R2, R3, PT ;  /* 0x0000000302037248 */ /* 0x002fca0003fe0100 */
[----:B------:R-:W-:-:S04]  /*4510*/  IMAD R3, R3, R46, R23 ;  /* 0x0000002e03037224 */ /* 0x000fc800078e0217 */
[----:B------:R-:W-:-:S06]  /*4520*/  IMAD.WIDE R2, R3, 0x4, R110 ;  /* 0x0000000403027825 */ /* 0x000fcc00078e026e */
[----:B------:R-:W2:Y:S01]  /*4530*/  LDG.E R2, desc[UR4][R2.64] ;  /* 0x0000000402027981 */ /* 0x000ea2000c1e1900 */
[----:B------:R-:W-:Y:S02]  /*4540*/  PRMT R62, RZ, 0x7610, R62 ;  /* 0x00007610ff3e7816 */ /* 0x000fe4000000003e */
[C---:B--2---:R-:W-:Y:S02]  /*4550*/  PRMT R69, R2.reuse, 0x7770, RZ ;  /* 0x0000777002457816 */ /* 0x044fe400000000ff */
[C---:B------:R-:W-:Y:S02]  /*4560*/  PRMT R68, R2.reuse, 0x7771, RZ ;  /* 0x0000777102447816 */ /* 0x040fe400000000ff */
[----:B------:R-:W-:Y:S01]  /*4570*/  PRMT R63, R2, 0x7772, RZ ;  /* 0x00007772023f7816 */ /* 0x000fe200000000ff */
[----:B------:R-:W-:Y:S06]  /*4580*/  BRA `(.L_x_101) ;  /* 0x00000000001c7947 */ /* 0x000fec0003800000 */
.L_x_96:
[----:B------:R-:W-:Y:S02]  /*4590*/  R2UR UR4, R108 ;  /* 0x000000006c0472ca */ /* 0x000fe400000e0000 */
[----:B------:R-:W-:-:S13]  /*45a0*/  R2UR UR5, R109 ;  /* 0x000000006d0572ca */ /* 0x000fda00000e0000 */
[----:B------:R-:W2:Y:S02]  /*45b0*/  LDG.E R26, desc[UR4][R26.64+0x24] ;  /* 0x000024041a1a7981 */ /* 0x000ea4000c1e1900 */
[C---:B--2---:R-:W-:Y:S02]  /*45c0*/  PRMT R69, R26.reuse, 0x7770, RZ ;  /* 0x000077701a457816 */ /* 0x044fe400000000ff */
[C---:B------:R-:W-:Y:S02]  /*45d0*/  PRMT R68, R26.reuse, 0x7771, RZ ;  /* 0x000077711a447816 */ /* 0x040fe400000000ff */
[C---:B------:R-:W-:Y:S02]  /*45e0*/  PRMT R63, R26.reuse, 0x7772, RZ ;  /* 0x000077721a3f7816 */ /* 0x040fe400000000ff */
[----:B------:R-:W-:-:S07]  /*45f0*/  PRMT R62, R26, 0x7773, RZ ;  /* 0x000077731a3e7816 */ /* 0x000fce00000000ff */
.L_x_101:
[----:B------:R-:W-:Y:S05]  /*4600*/  BSYNC.RECONVERGENT B7 ;  /* 0x0000000000077941 */ /* 0x000fea0003800200 */
.L_x_95:
[----:B------:R-:W-:Y:S01]  /*4610*/  FMUL R0, R16, 255 ;  /* 0x437f000010007820 */ /* 0x000fe20000400000 */
[----:B------:R-:W-:Y:S01]  /*4620*/  FMUL R3, R17, 255 ;  /* 0x437f000011037820 */ /* 0x000fe20000400000 */
[----:B------:R-:W-:Y:S01]  /*4630*/  FMUL R5, R92, 255 ;  /* 0x437f00005c057820 */ /* 0x000fe20000400000 */
[----:B------:R-:W-:Y:S01]  /*4640*/  ISETP.NE.AND P0, PT, R45, RZ, PT ;  /* 0x000000ff2d00720c */ /* 0x000fe20003f05270 */
[----:B------:R-:W-:Y:S02]  /*4650*/  BSSY.RECONVERGENT B8, `(.L_x_102) ;  /* 0x000022e000087945 */ /* 0x000fe40003800200 */
[----:B------:R-:W1:Y:S08]  /*4660*/  F2I.U32.TRUNC.NTZ R0, R0 ;  /* 0x0000000000007305 */ /* 0x000e70000020f000 */
[----:B------:R-:W2:Y:S01]  /*4670*/  F2I.U32.TRUNC.NTZ R3, R3 ;  /* 0x0000000300037305 */ /* 0x000ea2000020f000 */
[----:B-1----:R-:W-:-:S07]  /*4680*/  LOP3.LUT R2, R0, 0xff, RZ, 0xc0, !PT ;  /* 0x000000ff00027812 */ /* 0x002fce00078ec0ff */
[----:B------:R-:W1:Y:S01]  /*4690*/  F2I.U32.TRUNC.NTZ R5, R5 ;  /* 0x0000000500057305 */ /* 0x000e62000020f000 */
[----:B--2---:R-:W-:-:S07]  /*46a0*/  LOP3.LUT R4, R3, 0xff, RZ, 0xc0, !PT ;  /* 0x000000ff03047812 */ /* 0x004fce00078ec0ff */
[----:B------:R-:W2:Y:S01]  /*46b0*/  I2F.U16 R2, R2 ;  /* 0x0000000200027306 */ /* 0x000ea20000101000 */
[----:B-1----:R-:W-:-:S07]  /*46c0*/  LOP3.LUT R6, R5, 0xff, RZ, 0xc0, !PT ;  /* 0x000000ff05067812 */ /* 0x002fce00078ec0ff */
[----:B------:R-:W1:Y:S01]  /*46d0*/  I2F.U16 R4, R4 ;  /* 0x0000000400047306 */ /* 0x000e620000101000 */
[----:B--2---:R-:W-:-:S07]  /*46e0*/  FMUL R0, R2, 0.5 ;  /* 0x3f00000002007820 */ /* 0x004fce0000400000 */
[----:B------:R-:W2:Y:S01]  /*46f0*/  I2F.U16 R6, R6 ;  /* 0x0000000600067306 */ /* 0x000ea20000101000 */
[----:B------:R-:W-:Y:S02]  /*4700*/  HFMA2 R2, -RZ, RZ, 0, 0 ;  /* 0x00000000ff027431 */ /* 0x000fe400000001ff */
[----:B-1----:R-:W-:-:S05]  /*4710*/  FMUL R3, R4, 0.5 ;  /* 0x3f00000004037820 */ /* 0x002fca0000400000 */
[----:B------:R-:W1:Y:S01]  /*4720*/  F2I.TRUNC.NTZ R0, R0 ;  /* 0x0000000000007305 */ /* 0x000e62000020f100 */
[----:B--2---:R-:W-:-:S07]  /*4730*/  FMUL R5, R6, 0.5 ;  /* 0x3f00000006057820 */ /* 0x004fce0000400000 */
[----:B------:R-:W2:Y:S01]  /*4740*/  F2I.TRUNC.NTZ R3, R3 ;  /* 0x0000000300037305 */ /* 0x000ea2000020f100 */
[----:B-1----:R-:W-:-:S07]  /*4750*/  VIMNMX R24, PT, PT, R0, 0xff, PT ;  /* 0x000000ff00187848 */ /* 0x002fce0003fe0100 */
[----:B------:R-:W1:Y:S01]  /*4760*/  F2I.TRUNC.NTZ R5, R5 ;  /* 0x0000000500057305 */ /* 0x000e62000020f100 */
[----:B--2---:R-:W-:Y:S02]  /*4770*/  VIMNMX R23, PT, PT, R3, 0xff, PT ;  /* 0x000000ff03177848 */ /* 0x004fe40003fe0100 */
[----:B-1----:R-:W-:Y:S01]  /*4780*/  VIMNMX R22, PT, PT, R5, 0xff, PT ;  /* 0x000000ff05167848 */ /* 0x002fe20003fe0100 */
[----:B------:R-:W-:Y:S06]  /*4790*/  @!P0 BRA `(.L_x_103) ;  /* 0x0000002000648947 */ /* 0x000fec0003800000 */
[----:B------:R-:W-:Y:S01]  /*47a0*/  FFMA R37, R70, 0.0099999997764825820923, R39 ;  /* 0x3c23d70a46257823 */ /* 0x000fe20000000027 */
[----:B------:R-:W-:Y:S01]  /*47b0*/  FFMA R36, R77, 0.0099999997764825820923, R44 ;  /* 0x3c23d70a4d247823 */ /* 0x000fe2000000002c */
[----:B------:R-:W-:Y:S01]  /*47c0*/  FFMA R31, R71, 0.0099999997764825820923, R38 ;  /* 0x3c23d70a471f7823 */ /* 0x000fe20000000026 */
[----:B------:R-:W-:Y:S01]  /*47d0*/  IMAD.MOV.U32 R61, RZ, RZ, RZ ;  /* 0x000000ffff3d7224 */ /* 0x000fe200078e00ff */
[----:B------:R-:W-:-:S07]  /*47e0*/  MOV R60, 0xffffffff ;  /* 0xffffffff003c7802 */ /* 0x000fce0000000f00 */
.L_x_120:
[C---:B------:R-:W-:Y:S01]  /*47f0*/  R2UR UR14, R108.reuse ;  /* 0x000000006c0e72ca */ /* 0x040fe200000e0000 */
        /* <DEDUP_REMOVED lines=24> */
[----:B------:R-:W5:Y:S04]  /*4980*/  LDG.E R30, desc[UR6][R118.64+0x10] ;  /* 0x00001006761e7981 */ /* 0x000f68000c1e1900 */
[----:B------:R-:W5:Y:S04]  /*4990*/  LDG.E R29, desc[UR4][R118.64+0xc] ;  /* 0x00000c04761d7981 */ /* 0x000f68000c1e1900 */
[----:B------:R-:W5:Y:S01]  /*49a0*/  LDG.E R28, desc[UR8][R118.64+0x14] ;  /* 0x00001408761c7981 */ /* 0x000f62000c1e1900 */
[----:B------:R-:W-:Y:S01]  /*49b0*/  UMOV UR4, 0xd9d7bdbb ;  /* 0xd9d7bdbb00047882 */ /* 0x000fe20000000000 */
[----:B------:R-:W-:Y:S01]  /*49c0*/  UMOV UR5, 0x3ddb7cdf ;  /* 0x3ddb7cdf00057882 */ /* 0x000fe20000000000 */
[----:B------:R-:W-:Y:S01]  /*49d0*/  BSSY.RECONVERGENT B7, `(.L_x_104) ;  /* 0x000005e000077945 */ /* 0x000fe20003800200 */
[----:B--2---:R-:W-:-:S04]  /*49e0*/  FADD R25, -R6, R25 ;  /* 0x0000001906197221 */ /* 0x004fc80000000100 */
[----:B------:R-:W-:Y:S01]  /*49f0*/  FMUL R3, R25, R70 ;  /* 0x0000004619037220 */ /* 0x000fe20000400000 */
[----:B---3--:R-:W-:-:S04]  /*4a00*/  FADD R27, -R7, R27 ;  /* 0x0000001b071b7221 */ /* 0x008fc80000000100 */
[----:B------:R-:W-:Y:S01]  /*4a10*/  FMUL R0, R27, R71 ;  /* 0x000000471b007220 */ /* 0x000fe20000400000 */
[----:B----4-:R-:W-:-:S03]  /*4a20*/  FADD R26, -R4, R26 ;  /* 0x0000001a041a7221 */ /* 0x010fc60000000100 */
[----:B------:R-:W-:Y:S01]  /*4a30*/  FFMA R9, R25, R77, -R0 ;  /* 0x0000004d19097223 */ /* 0x000fe20000000800 */
[----:B-----5:R-:W-:Y:S01]  /*4a40*/  FADD R30, R30, -R7 ;  /* 0x800000071e1e7221 */ /* 0x020fe20000000000 */
[C---:B------:R-:W-:Y:S01]  /*4a50*/  FFMA R11, R26.reuse, R71, -R3 ;  /* 0x000000471a0b7223 */ /* 0x040fe20000000803 */
[----:B------:R-:W-:Y:S01]  /*4a60*/  FMUL R2, R26, R77 ;  /* 0x0000004d1a027220 */ /* 0x000fe20000400000 */
[----:B------:R-:W-:Y:S02]  /*4a70*/  FADD R29, R29, -R4 ;  /* 0x800000041d1d7221 */ /* 0x000fe40000000000 */
[----:B------:R-:W-:Y:S01]  /*4a80*/  FMUL R0, R30, R11 ;  /* 0x0000000b1e007220 */ /* 0x000fe20000400000 */
[----:B------:R-:W-:Y:S01]  /*4a90*/  FFMA R8, R27, R70, -R2 ;  /* 0x000000461b087223 */ /* 0x000fe20000000802 */
[----:B------:R-:W-:Y:S02]  /*4aa0*/  FADD R28, R28, -R6 ;  /* 0x800000061c1c7221 */ /* 0x000fe40000000000 */
        /* <DEDUP_REMOVED lines=23> */
[----:B0-----:R-:W-:Y:S05]  /*4c20*/  CALL.REL.NOINC `($__internal_1_$__cuda_sm3x_div_rn_noftz_f32_slowpath) ;  /* 0x0000002c002c7944 */ /* 0x001fea0003c00000 */
[----:B------:R-:W-:-:S07]  /*4c30*/  IMAD.MOV.U32 R54, RZ, RZ, R4 ;  /* 0x000000ffff367224 */ /* 0x000fce00078e0004 */
.L_x_107:
[----:B------:R-:W-:Y:S05]  /*4c40*/  BSYNC.RECONVERGENT B6 ;  /* 0x0000000000067941 */ /* 0x000fea0003800200 */
.L_x_106:
[----:B------:R-:W-:-:S04]  /*4c50*/  FSETP.GT.AND P0, PT, R54, 1, PT ;  /* 0x3f8000003600780b */ /* 0x000fc80003f04000 */
[----:B------:R-:W-:-:S13]  /*4c60*/  FSETP.LT.OR P0, PT, R54, RZ, P0 ;  /* 0x000000ff3600720b */ /* 0x000fda0000701400 */
[----:B------:R-:W-:Y:S05]  /*4c70*/  @P0 BRA `(.L_x_105) ;  /* 0x0000000000cc0947 */ /* 0x000fea0003800000 */
[-C--:B------:R-:W-:Y:S01]  /*4c80*/  FMUL R0, R28, R23.reuse ;  /* 0x000000171c007220 */ /* 0x080fe20000400000 */
[----:B------:R-:W-:Y:S01]  /*4c90*/  FMUL R3, R30, R2 ;  /* 0x000000021e037220 */ /* 0x000fe20000400000 */
[----:B------:R-:W1:Y:S01]  /*4ca0*/  MUFU.RCP R7, R24 ;  /* 0x0000001800077308 */ /* 0x000e620000001000 */
[C---:B------:R-:W-:Y:S01]  /*4cb0*/  FMUL R5, R29.reuse, R22 ;  /* 0x000000161d057220 */ /* 0x040fe20000400000 */
[----:B------:R-:W-:Y:S01]  /*4cc0*/  FFMA R2, R29, R2, -R0 ;  /* 0x000000021d027223 */ /* 0x000fe20000000800 */
[----:B------:R-:W-:Y:S01]  /*4cd0*/  FFMA R29, R28, R22, -R3 ;  /* 0x000000161c1d7223 */ /* 0x000fe20000000803 */
[----:B------:R-:W-:Y:S01]  /*4ce0*/  BSSY.RECONVERGENT B6, `(.L_x_108) ;  /* 0x0000011000067945 */ /* 0x000fe20003800200 */
[----:B------:R-:W-:Y:S01]  /*4cf0*/  FFMA R30, R30, R23, -R5 ;  /* 0x000000171e1e7223 */ /* 0x000fe20000000805 */
[----:B------:R-:W-:-:S04]  /*4d00*/  FMUL R0, R2, R77 ;  /* 0x0000004d02007220 */ /* 0x000fc80000400000 */
        /* <DEDUP_REMOVED lines=9> */
[----:B------:R-:W-:Y:S01]  /*4da0*/  HFMA2 R21, -RZ, RZ, 0, 0 ;  /* 0x00000000ff157431 */ /* 0x000fe200000001ff */
[----:B------:R-:W-:Y:S01]  /*4db0*/  MOV R4, R3 ;  /* 0x0000000300047202 */ /* 0x000fe20000000f00 */
[----:B------:R-:W-:Y:S01]  /*4dc0*/  IMAD.MOV.U32 R5, RZ, RZ, R24 ;  /* 0x000000ffff057224 */ /* 0x000fe200078e0018 */
[----:B------:R-:W-:-:S07]  /*4dd0*/  MOV R20, 0x4df0 ;  /* 0x00004df000147802 */ /* 0x000fce0000000f00 */
[----:B0-----:R-:W-:Y:S05]  /*4de0*/  CALL.REL.NOINC `($__internal_1_$__cuda_sm3x_div_rn_noftz_f32_slowpath) ;  /* 0x0000002800bc7944 */ /* 0x001fea0003c00000 */
.L_x_109:
[----:B------:R-:W-:Y:S05]  /*4df0*/  BSYNC.RECONVERGENT B6 ;  /* 0x0000000000067941 */ /* 0x000fea0003800200 */
.L_x_108:
        /* <DEDUP_REMOVED lines=20> */
[----:B0-----:R-:W-:Y:S05]  /*4f40*/  CALL.REL.NOINC `($__internal_1_$__cuda_sm3x_div_rn_noftz_f32_slowpath) ;  /* 0x0000002800647944 */ /* 0x001fea0003c00000 */
.L_x_111:
[----:B------:R-:W-:Y:S05]  /*4f50*/  BSYNC.RECONVERGENT B6 ;  /* 0x0000000000067941 */ /* 0x000fea0003800200 */
.L_x_110:
[----:B------:R-:W-:-:S13]  /*4f60*/  FSETP.GTU.AND P1, PT, R4, RZ, PT ;  /* 0x000000ff0400720b */ /* 0x000fda0003f2c000 */
[----:B------:R-:W-:-:S04]  /*4f70*/  @P1 FSETP.GEU.AND P0, PT, R4, R55, PT ;  /* 0x000000370400120b */ /* 0x000fc80003f0e000 */
[----:B------:R-:W-:-:S04]  /*4f80*/  @P1 ISETP.EQ.OR P0, PT, R60, -0x1, !P0 ;  /* 0xffffffff3c00180c */ /* 0x000fc80004702670 */
[----:B------:R-:W-:Y:S02]  /*4f90*/  @P1 FSEL R55, R4, R55, P0 ;  /* 0x0000003704371208 */ /* 0x000fe40000000000 */
[----:B------:R-:W-:-:S07]  /*4fa0*/  @P1 SEL R60, R61, R60, P0 ;  /* 0x0000003c3d3c1207 */ /* 0x000fce0000000000 */
.L_x_105:
[----:B------:R-:W-:Y:S05]  /*4fb0*/  BSYNC.RECONVERGENT B7 ;  /* 0x0000000000077941 */ /* 0x000fea0003800200 */
.L_x_104:
        /* <DEDUP_REMOVED lines=63> */
[----:B------:R-:W-:Y:S01]  /*53b0*/  MOV R5, R24 ;  /* 0x0000001800057202 */ /* 0x000fe20000000f00 */
[----:B------:R-:W-:Y:S01]  /*53c0*/  IMAD.MOV.U32 R21, RZ, RZ, 0x0 ;  /* 0x00000000ff157424 */ /* 0x000fe200078e00ff */
[----:B------:R-:W-:-:S07]  /*53d0*/  MOV R20, 0x53f0 ;  /* 0x000053f000147802 */ /* 0x000fce0000000f00 */
[----:B0-----:R-:W-:Y:S05]  /*53e0*/  CALL.REL.NOINC `($__internal_1_$__cuda_sm3x_div_rn_noftz_f32_slowpath) ;  /* 0x00000024003c7944 */ /* 0x001fea0003c00000 */
[----:B------:R-:W-:-:S07]  /*53f0*/  MOV R54, R4 ;  /* 0x0000000400367202 */ /* 0x000fce0000000f00 */
.L_x_115:
[----:B------:R-:W-:Y:S05]  /*5400*/  BSYNC.RECONVERGENT B6 ;  /* 0x0000000000067941 */ /* 0x000fea0003800200 */
.L_x_114:
        /* <DEDUP_REMOVED lines=25> */
[----:B0-----:R-:W-:Y:S05]  /*55a0*/  CALL.REL.NOINC `($__internal_1_$__cuda_sm3x_div_rn_noftz_f32_slowpath) ;  /* 0x0000002000cc7944 */ /* 0x001fea0003c00000 */
.L_x_117:
[----:B------:R-:W-:Y:S05]  /*55b0*/  BSYNC.RECONVERGENT B6 ;  /* 0x0000000000067941 */ /* 0x000fea0003800200 */
.L_x_116:
        /* <DEDUP_REMOVED lines=16> */
[----:B------:R-:W-:Y:S01]  /*56c0*/  HFMA2 R21, -RZ, RZ, 0, 0 ;  /* 0x00000000ff157431 */ /* 0x000fe200000001ff */
[----:B------:R-:W-:Y:S01]  /*56d0*/  MOV R4, R25 ;  /* 0x0000001900047202 */ /* 0x000fe20000000f00 */
[----:B------:R-:W-:Y:S01]  /*56e0*/  IMAD.MOV.U32 R5, RZ, RZ, R24 ;  /* 0x000000ffff057224 */ /* 0x000fe200078e0018 */
[----:B------:R-:W-:-:S07]  /*56f0*/  MOV R20, 0x5710 ;  /* 0x0000571000147802 */ /* 0x000fce0000000f00 */
[----:B0-----:R-:W-:Y:S05]  /*5700*/  CALL.REL.NOINC `($__internal_1_$__cuda_sm3x_div_rn_noftz_f32_slowpath) ;  /* 0x0000002000747944 */ /* 0x001fea0003c00000 */
.L_x_119:
[----:B------:R-:W-:Y:S05]  /*5710*/  BSYNC.RECONVERGENT B6 ;  /* 0x0000000000067941 */ /* 0x000fea0003800200 */
.L_x_118:
[----:B------:R-:W-:Y:S02]  /*5720*/  FSETP.GTU.AND P1, PT, R4, RZ, PT ;  /* 0x000000ff0400720b */ /* 0x000fe40003f2c000 */
[----:B------:R-:W-:-:S11]  /*5730*/  PLOP3.LUT P2, PT, PT, PT, PT, 0x8, 0x80 ;  /* 0x000000000080781c */ /* 0x000fd60003f4e170 */
[----:B------:R-:W-:-:S04]  /*5740*/  @P1 FSETP.GEU.AND P0, PT, R4, R55, PT ;  /* 0x000000370400120b */ /* 0x000fc80003f0e000 */
[----:B------:R-:W-:-:S04]  /*5750*/  @P1 ISETP.EQ.OR P0, PT, R60, -0x1, !P0 ;  /* 0xffffffff3c00180c */ /* 0x000fc80004702670 */
[----:B------:R-:W-:Y:S02]  /*5760*/  @P1 PLOP3.LUT P2, PT, P0, PT, PT, 0x80, 0x8 ;  /* 0x000000000008181c */ /* 0x000fe4000074f070 */
[----:B------:R-:W-:-:S11]  /*5770*/  @P1 FSEL R55, R4, R55, P0 ;  /* 0x0000003704371208 */ /* 0x000fd60000000000 */
[----:B------:R-:W-:-:S07]  /*5780*/  @P2 VIADD R60, R61, 0x1 ;  /* 0x000000013d3c2836 */ /* 0x000fce0000000000 */
.L_x_113:
[----:B------:R-:W-:Y:S05]  /*5790*/  BSYNC.RECONVERGENT B7 ;  /* 0x0000000000077941 */ /* 0x000fea0003800200 */
.L_x_112:
[----:B------:R-:W-:-:S04]  /*57a0*/  IADD3 R61, PT, PT, R61, 0x2, RZ ;  /* 0x000000023d3d7810 */ /* 0x000fc80007ffe0ff */
[----:B------:R-:W-:-:S13]  /*57b0*/  ISETP.NE.AND P0, PT, R61, 0x42, PT ;  /* 0x000000423d00780c */ /* 0x000fda0003f05270 */
[----:B------:R-:W-:Y:S05]  /*57c0*/  @P0 BRA `(.L_x_120) ;  /* 0xfffffff000080947 */ /* 0x000fea000383ffff */
[----:B------:R-:W-:Y:S01]  /*57d0*/  R2UR UR4, R108 ;  /* 0x000000006c0472ca */ /* 0x000fe200000e0000 */
[----:B------:R-:W-:Y:S01]  /*57e0*/  IMAD.WIDE.U32 R2, R84, 0x4, R102 ;  /* 0x0000000454027825 */ /* 0x000fe200078e0066 */
[C---:B------:R-:W-:Y:S02]  /*57f0*/  R2UR UR5, R109.reuse ;  /* 0x000000006d0572ca */ /* 0x040fe400000e0000 */
[----:B------:R-:W-:Y:S02]  /*5800*/  R2UR UR6, R108 ;  /* 0x000000006c0672ca */ /* 0x000fe400000e0000 */
[----:B------:R-:W-:-:S09]  /*5810*/  R2UR UR7, R109 ;  /* 0x000000006d0772ca */ /* 0x000fd200000e0000 */
[----:B------:R-:W2:Y:S01]  /*5820*/  LDG.E R2, desc[UR4][R2.64] ;  /* 0x0000000402027981 */ /* 0x000ea2000c1e1900 */
[----:B------:R-:W-:Y:S01]  /*5830*/  FMUL R0, R16, 255 ;  /* 0x437f000010007820 */ /* 0x000fe20000400000 */
[----:B------:R-:W-:Y:S01]  /*5840*/  FMUL R7, R17, 255 ;  /* 0x437f000011077820 */ /* 0x000fe20000400000 */
[----:B------:R-:W-:Y:S01]  /*5850*/  FMUL R9, R92, 255 ;  /* 0x437f00005c097820 */ /* 0x000fe20000400000 */
[----:B------:R-:W-:-:S03]  /*5860*/  IMAD.WIDE.U32 R4, R84, 0x4, R116 ;  /* 0x0000000454047825 */ /* 0x000fc600078e0074 */
[----:B------:R-:W1:Y:S02]  /*5870*/  F2I.U32.TRUNC.NTZ R0, R0 ;  /* 0x0000000000007305 */ /* 0x000e64000020f000 */
[----:B------:R3:W5:Y:S01]  /*5880*/  LDG.E R25, desc[UR6][R4.64] ;  /* 0x0000000604197981 */ /* 0x000762000c1e1900 */
[----:B------:R-:W-:Y:S01]  /*5890*/  FMUL R77, R77, R78 ;  /* 0x0000004e4d4d7220 */ /* 0x000fe20000400000 */
[----:B------:R-:W-:Y:S01]  /*58a0*/  ISETP.NE.AND P0, PT, R60, -0x1, PT ;  /* 0xffffffff3c00780c */ /* 0x000fe20003f05270 */
[----:B------:R-:W-:Y:S02]  /*58b0*/  BSSY.RECONVERGENT B7, `(.L_x_121) ;  /* 0x00000b6000077945 */ /* 0x000fe40003800200 */
[----:B------:R-:W-:Y:S01]  /*58c0*/  FFMA R70, R70, R79, R77 ;  /* 0x0000004f46467223 */ /* 0x000fe2000000004d */
[----:B------:R-:W4:Y:S03]  /*58d0*/  F2I.U32.TRUNC.NTZ R7, R7 ;  /* 0x0000000700077305 */ /* 0x000f26000020f000 */
[----:B------:R-:W-:Y:S01]  /*58e0*/  FFMA R71, R71, R76, R70 ;  /* 0x0000004c47477223 */ /* 0x000fe20000000046 */
[----:B-1----:R-:W-:-:S04]  /*58f0*/  LOP3.LUT R6, R0, 0xff, RZ, 0xc0, !PT ;  /* 0x000000ff00067812 */ /* 0x002fc800078ec0ff */
[----:B------:R-:W3:Y:S01]  /*5900*/  F2I.U32.TRUNC.NTZ R9, R9 ;  /* 0x0000000900097305 */ /* 0x000ee2000020f000 */
[----:B------:R-:W-:Y:S01]  /*5910*/  FMUL R26, RZ, |R71| ;  /* 0x40000047ff1a7220 */ /* 0x000fe20000400000 */
[----:B----4-:R-:W-:-:S06]  /*5920*/  LOP3.LUT R8, R7, 0xff, RZ, 0xc0, !PT ;  /* 0x000000ff07087812 */ /* 0x010fcc00078ec0ff */
[----:B------:R-:W1:Y:S01]  /*5930*/  I2F.U16 R6, R6 ;  /* 0x0000000600067306 */ /* 0x000e620000101000 */
[----:B---3--:R-:W-:-:S07]  /*5940*/  LOP3.LUT R5, R9, 0xff, RZ, 0xc0, !PT ;  /* 0x000000ff09057812 */ /* 0x008fce00078ec0ff */
[----:B------:R-:W3:Y:S01]  /*5950*/  I2F.U16 R3, R8 ;  /* 0x0000000800037306 */ /* 0x000ee20000101000 */
[----:B-1----:R-:W-:-:S07]  /*5960*/  FSEL R0, R6, RZ, !P0 ;  /* 0x000000ff06007208 */ /* 0x002fce0004000000 */
[----:B------:R-:W1:Y:S01]  /*5970*/  I2F.U16 R4, R5 ;  /* 0x0000000500047306 */ /* 0x000e620000101000 */
[----:B------:R-:W-:Y:S01]  /*5980*/  FMUL R0, |R71|, R0 ;  /* 0x0000000047007220 */ /* 0x000fe20000400200 */
[----:B---3--:R-:W-:-:S06]  /*5990*/  FSEL R3, R3, RZ, !P0 ;  /* 0x000000ff03037208 */ /* 0x008fcc0004000000 */
[----:B------:R-:W-:Y:S01]  /*59a0*/  F2I.TRUNC.NTZ R26, R26 ;  /* 0x0000001a001a7305 */ /* 0x000fe2000020f100 */
[----:B------:R-:W-:Y:S01]  /*59b0*/  FMUL R3, |R71|, R3 ;  /* 0x0000000347037220 */ /* 0x000fe20000400200 */
[----:B-1----:R-:W-:-:S06]  /*59c0*/  FSEL R4, R4, RZ, !P0 ;  /* 0x000000ff04047208 */ /* 0x002fcc0004000000 */
[----:B------:R-:W1:Y:S01]  /*59d0*/  F2I.TRUNC.NTZ R0, R0 ;  /* 0x0000000000007305 */ /* 0x000e62000020f100 */
[----:B------:R-:W-:-:S07]  /*59e0*/  FMUL R4, |R71|, R4 ;  /* 0x0000000447047220 */ /* 0x000fce0000400200 */
[----:B------:R-:W3:Y:S01]  /*59f0*/  F2I.TRUNC.NTZ R3, R3 ;  /* 0x0000000300037305 */ /* 0x000ee2000020f100 */
[----:B-1----:R-:W-:-:S07]  /*5a00*/  VIMNMX R24, PT, PT, R0, 0xff, PT ;  /* 0x000000ff00187848 */ /* 0x002fce0003fe0100 */
[----:B------:R-:W1:Y:S01]  /*5a10*/  F2I.TRUNC.NTZ R4, R4 ;  /* 0x0000000400047305 */ /* 0x000e62000020f100 */
[----:B---3--:R-:W-:Y:S02]  /*5a20*/  VIMNMX R23, PT, PT, R3, 0xff, PT ;  /* 0x000000ff03177848 */ /* 0x008fe40003fe0100 */
[----:B-1----:R-:W-:Y:S02]  /*5a30*/  VIMNMX R22, PT, PT, R4, 0xff, PT ;  /* 0x000000ff04167848 */ /* 0x002fe40003fe0100 */
[----:B--2---:R-:W-:-:S13]  /*5a40*/  FSETP.GT.AND P0, PT, R2, RZ, PT ;  /* 0x000000ff0200720b */ /* 0x004fda0003f04000 */
[----:B------:R-:W-:Y:S05]  /*5a50*/  @!P0 BRA `(.L_x_122) ;  /* 0x00000008006c8947 */ /* 0x000fea0003800000 */
[----:B------:R-:W-:Y:S01]  /*5a60*/  FMUL R0, R78, R52 ;  /* 0x000000344e007220 */ /* 0x000fe20000400000 */
[----:B------:R-:W-:Y:S03]  /*5a70*/  BSSY.RECONVERGENT B6, `(.L_x_123) ;  /* 0x000001c000067945 */ /* 0x000fe60003800200 */
[----:B------:R-:W-:-:S04]  /*5a80*/  FFMA R3, R79, R53, R0 ;  /* 0x000000354f037223 */ /* 0x000fc80000000000 */
[----:B------:R-:W-:-:S04]  /*5a90*/  FFMA R3, R76, R47, R3 ;  /* 0x0000002f4c037223 */ /* 0x000fc80000000003 */
[C---:B------:R-:W-:Y:S01]  /*5aa0*/  FMUL R4, R3.reuse, R78 ;  /* 0x0000004e03047220 */ /* 0x040fe20000400000 */
[CC--:B------:R-:W-:Y:S01]  /*5ab0*/  FMUL R0, R3.reuse, R79.reuse ;  /* 0x0000004f03007220 */ /* 0x0c0fe20000400000 */
[C---:B------:R-:W-:Y:S02]  /*5ac0*/  FMUL R5, R3.reuse, R76 ;  /* 0x0000004c03057220 */ /* 0x040fe40000400000 */
[C---:B------:R-:W-:Y:S01]  /*5ad0*/  FFMA R27, R3.reuse, R78, R4 ;  /* 0x0000004e031b7223 */ /* 0x040fe20000000004 */
[C---:B------:R-:W-:Y:S01]  /*5ae0*/  FFMA R0, R3.reuse, R79, R0 ;  /* 0x0000004f03007223 */ /* 0x040fe20000000000 */
[----:B------:R-:W-:Y:S02]  /*5af0*/  FFMA R28, R3, R76, R5 ;  /* 0x0000004c031c7223 */ /* 0x000fe40000000005 */
[----:B------:R-:W-:Y:S01]  /*5b00*/  FADD R27, -R27, R52 ;  /* 0x000000341b1b7221 */ /* 0x000fe20000000100 */
[----:B------:R-:W-:Y:S01]  /*5b10*/  FADD R29, -R0, R53 ;  /* 0x00000035001d7221 */ /* 0x000fe20000000100 */
[----:B------:R-:W-:-:S02]  /*5b20*/  FADD R28, -R28, R47 ;  /* 0x0000002f1c1c7221 */ /* 0x000fc40000000100 */
[----:B------:R-:W-:-:S04]  /*5b30*/  FMUL R0, R27, R27 ;  /* 0x0000001b1b007220 */ /* 0x000fc80000400000 */
        /* <DEDUP_REMOVED lines=11> */
.L_x_124:
[----:B------:R-:W-:Y:S01]  /*5bf0*/  FMUL.FTZ R3, R4, R5 ;  /* 0x0000000504037220 */ /* 0x000fe20000410000 */
[----:B------:R-:W-:-:S03]  /*5c00*/  FMUL.FTZ R36, R5, 0.5 ;  /* 0x3f00000005247820 */ /* 0x000fc60000410000 */
[----:B------:R-:W-:-:S04]  /*5c10*/  FFMA R4, -R3, R3, R4 ;  /* 0x0000000303047223 */ /* 0x000fc80000000104 */
[----:B------:R-:W-:-:S07]  /*5c20*/  FFMA R36, R4, R36, R3 ;  /* 0x0000002404247223 */ /* 0x000fce0000000003 */
.L_x_125:
[----:B------:R-:W-:Y:S05]  /*5c30*/  BSYNC.RECONVERGENT B6 ;  /* 0x0000000000067941 */ /* 0x000fea0003800200 */
.L_x_123:
        /* <DEDUP_REMOVED lines=15> */
.L_x_127:
[----:B------:R-:W-:Y:S05]  /*5d30*/  BSYNC.RECONVERGENT B6 ;  /* 0x0000000000067941 */ /* 0x000fea0003800200 */
.L_x_126:
        /* <DEDUP_REMOVED lines=15> */
.L_x_129:
[----:B------:R-:W-:Y:S05]  /*5e30*/  BSYNC.RECONVERGENT B6 ;  /* 0x0000000000067941 */ /* 0x000fea0003800200 */
.L_x_128:
        /* <DEDUP_REMOVED lines=15> */
.L_x_131:
[----:B------:R-:W-:Y:S05]  /*5f30*/  BSYNC.RECONVERGENT B6 ;  /* 0x0000000000067941 */ /* 0x000fea0003800200 */
.L_x_130:
[----:B------:R-:W-:Y:S01]  /*5f40*/  LOP3.LUT R68, R68, 0xff, RZ, 0xc0, !PT ;  /* 0x000000ff44447812 */ /* 0x000fe200078ec0ff */
[----:B------:R-:W-:Y:S01]  /*5f50*/  FADD R7, -R2, 1 ;  /* 0x3f80000002077421 */ /* 0x000fe20000000100 */
[----:B------:R-:W-:Y:S01]  /*5f60*/  LOP3.LUT R69, R69, 0xff, RZ, 0xc0, !PT ;  /* 0x000000ff45457812 */ /* 0x000fe200078ec0ff */
[----:B------:R1:W-:Y:S01]  /*5f70*/  STL.64 [R1], R116 ;  /* 0x0000007401007387 */ /* 0x0003e20000100a00 */
[----:B------:R-:W-:Y:S01]  /*5f80*/  LOP3.LUT R63, R63, 0xff, RZ, 0xc0, !PT ;  /* 0x000000ff3f3f7812 */ /* 0x000fe200078ec0ff */
[----:B------:R-:W-:Y:S01]  /*5f90*/  IMAD.MOV.U32 R9, RZ, RZ, R29 ;  /* 0x000000ffff097224 */ /* 0x000fe200078e001d */
[----:B------:R-:W-:Y:S01]  /*5fa0*/  LOP3.LUT R62, R62, 0xff, RZ, 0xc0, !PT ;  /* 0x000000ff3e3e7812 */ /* 0x000fe200078ec0ff */
[----:B------:R-:W2:Y:S01]  /*5fb0*/  I2F.U16 R0, R69 ;  /* 0x0000004500007306 */ /* 0x000ea20000101000 */
[----:B------:R1:W-:Y:S01]  /*5fc0*/  STL.64 [R1+0x10], R18 ;  /* 0x0000101201007387 */ /* 0x0003e20000100a00 */
[----:B------:R-:W-:Y:S01]  /*5fd0*/  MOV R8, R30 ;  /* 0x0000001e00087202 */ /* 0x000fe20000000f00 */
[----:B------:R-:W-:Y:S01]  /*5fe0*/  IMAD.MOV.U32 R13, RZ, RZ, R101 ;  /* 0x000000ffff0d7224 */ /* 0x000fe200078e0065 */
[----:B------:R-:W-:Y:S01]  /*5ff0*/  IADD3 R11, PT, PT, R45, -0x1, RZ ;  /* 0xffffffff2d0b7810 */ /* 0x000fe20007ffe0ff */
[----:B------:R1:W-:Y:S01]  /*6000*/  STL [R1+0x18], R86 ;  /* 0x0000185601007387 */ /* 0x0003e20000100800 */
[----:B------:R-:W-:Y:S01]  /*6010*/  MOV R5, R44 ;  /* 0x0000002c00057202 */ /* 0x000fe20000000f00 */
[----:B------:R-:W-:Y:S01]  /*6020*/  IMAD.MOV.U32 R15, RZ, RZ, R103 ;  /* 0x000000ffff0f7224 */ /* 0x000fe200078e0067 */
[----:B------:R-:W3:Y:S01]  /*6030*/  I2F.U16 R68, R68 ;  /* 0x0000004400447306 */ /* 0x000ee20000101000 */
[----:B------:R1:W-:Y:S01]  /*6040*/  STL.64 [R1+0x20], R16 ;  /* 0x0000201001007387 */ /* 0x0003e20000100a00 */
[----:B------:R-:W-:Y:S01]  /*6050*/  MOV R12, R100 ;  /* 0x00000064000c7202 */ /* 0x000fe20000000f00 */
[----:B------:R-:W-:Y:S01]  /*6060*/  IMAD.MOV.U32 R21, RZ, RZ, 0x0 ;  /* 0x00000000ff157424 */ /* 0x000fe200078e00ff */
[----:B------:R-:W-:Y:S01]  /*6070*/  MOV R14, R102 ;  /* 0x00000066000e7202 */ /* 0x000fe20000000f00 */
[----:B------:R1:W-:Y:S01]  /*6080*/  STL [R1+0x28], R92 ;  /* 0x0000285c01007387 */ /* 0x0003e20000100800 */
[----:B------:R-:W-:Y:S01]  /*6090*/  MOV R20, 0x61d0 ;  /* 0x000061d000147802 */ /* 0x000fe20000000f00 */
[C---:B--2---:R-:W-:Y:S01]  /*60a0*/  FMUL R4, R7.reuse, R0 ;  /* 0x0000000007047220 */ /* 0x044fe20000400000 */
[----:B------:R-:W2:Y:S01]  /*60b0*/  I2F.U16 R6, R63 ;  /* 0x0000003f00067306 */ /* 0x000ea20000101000 */
[----:B------:R1:W-:Y:S01]  /*60c0*/  STL.64 [R1+0x30], R110 ;  /* 0x0000306e01007387 */ /* 0x0003e20000100a00 */
[----:B---3--:R-:W-:-:S06]  /*60d0*/  FMUL R0, R7, R68 ;  /* 0x0000004407007220 */ /* 0x008fcc0000400000 */
[----:B------:R-:W3:Y:S01]  /*60e0*/  I2F.U16 R62, R62 ;  /* 0x0000003e003e7306 */ /* 0x000ee20000101000 */
[----:B--2---:R-:W-:-:S07]  /*60f0*/  FMUL R3, R7, R6 ;  /* 0x0000000607037220 */ /* 0x004fce0000400000 */
[----:B------:R2:W4:Y:S01]  /*6100*/  F2I.TRUNC.NTZ R28, R4 ;  /* 0x00000004001c7305 */ /* 0x000522000020f100 */
[----:B------:R-:W-:Y:S02]  /*6110*/  IMAD.MOV.U32 R6, RZ, RZ, R38 ;  /* 0x000000ffff067224 */ /* 0x000fe400078e0026 */
[----:B---3--:R-:W-:-:S05]  /*6120*/  FMUL R7, R7, R62 ;  /* 0x0000003e07077220 */ /* 0x008fca0000400000 */
[----:B------:R-:W3:Y:S01]  /*6130*/  F2I.TRUNC.NTZ R0, R0 ;  /* 0x0000000000007305 */ /* 0x000ee2000020f100 */
[----:B--2---:R-:W-:Y:S01]  /*6140*/  IMAD.MOV.U32 R4, RZ, RZ, R39 ;  /* 0x000000ffff047224 */ /* 0x004fe200078e0027 */
[----:B----4-:R-:W-:-:S06]  /*6150*/  VIMNMX R30, PT, PT, R28, 0xff, PT ;  /* 0x000000ff1c1e7848 */ /* 0x010fcc0003fe0100 */
[----:B------:R-:W2:Y:S01]  /*6160*/  F2I.TRUNC.NTZ R3, R3 ;  /* 0x0000000300037305 */ /* 0x000ea2000020f100 */
[----:B---3--:R-:W-:-:S07]  /*6170*/  VIMNMX R29, PT, PT, R0, 0xff, PT ;  /* 0x000000ff001d7848 */ /* 0x008fce0003fe0100 */
[----:B------:R3:W4:Y:S01]  /*6180*/  F2I.TRUNC.NTZ R27, R7 ;  /* 0x00000007001b7305 */ /* 0x000722000020f100 */
[----:B--2---:R-:W-:Y:S02]  /*6190*/  VIMNMX R28, PT, PT, R3, 0xff, PT ;  /* 0x000000ff031c7848 */ /* 0x004fe40003fe0100 */
[----:B---3--:R-:W-:Y:S02]  /*61a0*/  MOV R7, R46 ;  /* 0x0000002e00077202 */ /* 0x008fe40000000f00 */
[----:B-1--4-:R-:W-:-:S07]  /*61b0*/  VIMNMX R27, PT, PT, R27, 0xff, PT ;  /* 0x000000ff1b1b7848 */ /* 0x012fce0003fe0100 */
[----:B0----5:R-:W-:Y:S05]  /*61c0*/  CALL.REL.NOINC `($_Z10gpu_render6float3S_P4trigPfS2_S_S_iifP6uchar4S4_ii$_Z3ray6float3S_P4trigPfS2_S_S_P6uchar4ibi) ;  /* 0xffffffbc006c7944 */ /* 0x021fea0003c3ffff */
[----:B------:R-:W-:Y:S02]  /*61d0*/  PRMT R0, R4, 0x7770, RZ ;  /* 0x0000777004007816 */ /* 0x000fe400000000ff */
[----:B------:R-:W-:Y:S02]  /*61e0*/  LOP3.LUT R30, R30, 0xff, RZ, 0xc0, !PT ;  /* 0x000000ff1e1e7812 */ /* 0x000fe400078ec0ff */
[----:B------:R-:W-:Y:S02]  /*61f0*/  I2FP.F32.U32 R3, R0 ;  /* 0x0000000000037245 */ /* 0x000fe40000201000 */
[----:B------:R-:W-:Y:S02]  /*6200*/  PRMT R0, R4, 0x7771, RZ ;  /* 0x0000777104007816 */ /* 0x000fe400000000ff */
[----:B------:R-:W-:Y:S01]  /*6210*/  LOP3.LUT R29, R29, 0xff, RZ, 0xc0, !PT ;  /* 0x000000ff1d1d7812 */ /* 0x000fe200078ec0ff */
[----:B------:R-:W-:Y:S01]  /*6220*/  FMUL R5, R2, R3 ;  /* 0x0000000302057220 */ /* 0x000fe20000400000 */
[----:B------:R-:W-:-:S02]  /*6230*/  I2FP.F32.U32 R7, R0 ;  /* 0x0000000000077245 */ /* 0x000fc40000201000 */
[C---:B------:R-:W-:Y:S02]  /*6240*/  PRMT R0, R4.reuse, 0x7772, RZ ;  /* 0x0000777204007816 */ /* 0x040fe400000000ff */
[----:B------:R-:W-:Y:S01]  /*6250*/  PRMT R3, R4, 0x7773, RZ ;  /* 0x0000777304037816 */ /* 0x000fe200000000ff */
[----:B------:R-:W-:Y:S01]  /*6260*/  FMUL R7, R2, R7 ;  /* 0x0000000702077220 */ /* 0x000fe20000400000 */
[----:B------:R-:W-:Y:S01]  /*6270*/  I2FP.F32.U32 R9, R0 ;  /* 0x0000000000097245 */ /* 0x000fe20000201000 */
[----:B------:R-:W0:Y:S01]  /*6280*/  F2I.TRUNC.NTZ R5, R5 ;  /* 0x0000000500057305 */ /* 0x000e22000020f100 */
[----:B------:R-:W-:Y:S02]  /*6290*/  I2FP.F32.U32 R3, R3 ;  /* 0x0000000300037245 */ /* 0x000fe40000201000 */
[----:B------:R-:W-:Y:S01]  /*62a0*/  LOP3.LUT R28, R28, 0xff, RZ, 0xc0, !PT ;  /* 0x000000ff1c1c7812 */ /* 0x000fe200078ec0ff */
[C---:B------:R-:W-:Y:S01]  /*62b0*/  FMUL R9, R2.reuse, R9 ;  /* 0x0000000902097220 */ /* 0x040fe20000400000 */
[----:B------:R-:W-:Y:S01]  /*62c0*/  LOP3.LUT R27, R27, 0xff, RZ, 0xc0, !PT ;  /* 0x000000ff1b1b7812 */ /* 0x000fe200078ec0ff */
[----:B------:R-:W-:-:S02]  /*62d0*/  FMUL R3, R2, R3 ;  /* 0x0000000302037220 */ /* 0x000fc40000400000 */
[----:B------:R-:W1:Y:S01]  /*62e0*/  F2I.TRUNC.NTZ R7, R7 ;  /* 0x0000000700077305 */ /* 0x000e62000020f100 */
[----:B0-----:R-:W-:-:S07]  /*62f0*/  VIMNMX R5, PT, PT, R5, 0xff, PT ;  /* 0x000000ff05057848 */ /* 0x001fce0003fe0100 */
[----:B------:R-:W0:Y:S01]  /*6300*/  F2I.TRUNC.NTZ R9, R9 ;  /* 0x0000000900097305 */ /* 0x000e22000020f100 */
[----:B------:R-:W-:Y:S02]  /*6310*/  LOP3.LUT R5, R5, 0xff, RZ, 0xc0, !PT ;  /* 0x000000ff05057812 */ /* 0x000fe400078ec0ff */
[----:B-1----:R-:W-:-:S05]  /*6320*/  VIMNMX R7, PT, PT, R7, 0xff, PT ;  /* 0x000000ff07077848 */ /* 0x002fca0003fe0100 */
[----:B------:R-:W1:Y:S01]  /*6330*/  F2I.TRUNC.NTZ R3, R3 ;  /* 0x0000000300037305 */ /* 0x000e62000020f100 */
[----:B------:R-:W-:Y:S02]  /*6340*/  VIADDMNMX.U32 R5, R5, R30, 0xff, PT ;  /* 0x000000ff05057446 */ /* 0x000fe4000380001e */
[----:B------:R-:W-:Y:S02]  /*6350*/  LOP3.LUT R4, R7, 0xff, RZ, 0xc0, !PT ;  /* 0x000000ff07047812 */ /* 0x000fe400078ec0ff */
[----:B------:R-:W-:Y:S02]  /*6360*/  PRMT R69, R5, 0x7610, R69 ;  /* 0x0000761005457816 */ /* 0x000fe40000000045 */
[----:B0-----:R-:W-:Y:S02]  /*6370*/  VIMNMX R0, PT, PT, R9, 0xff, PT ;  /* 0x000000ff09007848 */ /* 0x001fe40003fe0100 */
[----:B------:R-:W-:-:S04]  /*6380*/  VIADDMNMX.U32 R4, R4, R29, 0xff, PT ;  /* 0x000000ff04047446 */ /* 0x000fc8000380001d */
[----:B------:R-:W-:Y:S02]  /*6390*/  PRMT R68, R4, 0x7610, R68 ;  /* 0x0000761004447816 */ /* 0x000fe40000000044 */
[----:B-1----:R-:W-:Y:S02]  /*63a0*/  VIMNMX R2, PT, PT, R3, 0xff, PT ;  /* 0x000000ff03027848 */ /* 0x002fe40003fe0100 */
[----:B------:R-:W-:Y:S02]  /*63b0*/  LOP3.LUT R3, R0, 0xff, RZ, 0xc0, !PT ;  /* 0x000000ff00037812 */ /* 0x000fe400078ec0ff */
[----:B------:R-:W-:Y:S02]  /*63c0*/  LOP3.LUT R2, R2, 0xff, RZ, 0xc0, !PT ;  /* 0x000000ff02027812 */ /* 0x000fe400078ec0ff */
[----:B------:R-:W-:Y:S02]  /*63d0*/  VIADDMNMX.U32 R3, R3, R28, 0xff, PT ;  /* 0x000000ff03037446 */ /* 0x000fe4000380001c */
[----:B------:R-:W-:-:S02]  /*63e0*/  VIADDMNMX.U32 R2, R2, R27, 0xff, PT ;  /* 0x000000ff02027446 */ /* 0x000fc4000380001b */
[----:B------:R-:W-:Y:S02]  /*63f0*/  PRMT R63, R3, 0x7610, R63 ;  /* 0x00007610033f7816 */ /* 0x000fe4000000003f */
[----:B------:R-:W-:-:S07]  /*6400*/  PRMT R62, R2, 0x7610, R62 ;  /* 0x00007610023e7816 */ /* 0x000fce000000003e */
.L_x_122:
[----:B------:R-:W-:Y:S05]  /*6410*/  BSYNC.RECONVERGENT B7 ;  /* 0x0000000000077941 */ /* 0x000fea0003800200 */
.L_x_121:
[----:B-----5:R-:W-:Y:S02]  /*6420*/  FSETP.GT.AND P0, PT, R25, RZ, PT ;  /* 0x000000ff1900720b */ /* 0x020fe40003f04000 */
[----:B------:R-:W-:-:S11]  /*6430*/  VIMNMX R2, PT, PT, R26, 0xff, PT ;  /* 0x000000ff1a027848 */ /* 0x000fd60003fe0100 */
[----:B------:R-:W-:Y:S05]  /*6440*/  @!P0 BRA `(.L_x_103) ;  /* 0x0000000400388947 */ /* 0x000fea0003800000 */
[----:B------:R-:W-:Y:S01]  /*6450*/  LOP3.LUT R68, R68, 0xff, RZ, 0xc0, !PT ;  /* 0x000000ff44447812 */ /* 0x000fe200078ec0ff */
[----:B------:R-:W-:Y:S01]  /*6460*/  FADD R7, -R25, 1 ;  /* 0x3f80000019077421 */ /* 0x000fe20000000100 */
[----:B------:R-:W-:Y:S01]  /*6470*/  LOP3.LUT R63, R63, 0xff, RZ, 0xc0, !PT ;  /* 0x000000ff3f3f7812 */ /* 0x000fe200078ec0ff */
[----:B------:R-:W-:Y:S01]  /*6480*/  STL.64 [R1], R116 ;  /* 0x0000007401007387 */ /* 0x000fe20000100a00 */
[----:B------:R-:W-:Y:S01]  /*6490*/  LOP3.LUT R62, R62, 0xff, RZ, 0xc0, !PT ;  /* 0x000000ff3e3e7812 */ /* 0x000fe200078ec0ff */
[----:B------:R-:W1:Y:S01]  /*64a0*/  I2F.U16 R0, R68 ;  /* 0x0000004400007306 */ /* 0x000e620000101000 */
[----:B------:R-:W-:Y:S01]  /*64b0*/  LOP3.LUT R69, R69, 0xff, RZ, 0xc0, !PT ;  /* 0x000000ff45457812 */ /* 0x000fe200078ec0ff */
[----:B------:R-:W-:Y:S01]  /*64c0*/  STL.64 [R1+0x30], R110 ;  /* 0x0000306e01007387 */ /* 0x000fe20000100a00 */
[----:B------:R-:W-:Y:S01]  /*64d0*/  HFMA2 R21, -RZ, RZ, 0, 0 ;  /* 0x00000000ff157431 */ /* 0x000fe200000001ff */
[----:B------:R-:W-:Y:S01]  /*64e0*/  IADD3 R11, PT, PT, R45, -0x1, RZ ;  /* 0xffffffff2d0b7810 */ /* 0x000fe20007ffe0ff */
[----:B------:R-:W-:Y:S01]  /*64f0*/  IMAD.MOV.U32 R9, RZ, RZ, R52 ;  /* 0x000000ffff097224 */ /* 0x000fe200078e0034 */
[----:B------:R-:W-:Y:S01]  /*6500*/  STL [R1+0x18], R86 ;  /* 0x0000185601007387 */ /* 0x000fe20000100800 */
[----:B------:R-:W-:Y:S01]  /*6510*/  MOV R5, R44 ;  /* 0x0000002c00057202 */ /* 0x000fe20000000f00 */
[----:B------:R-:W2:Y:S01]  /*6520*/  I2F.U16 R6, R63 ;  /* 0x0000003f00067306 */ /* 0x000ea20000101000 */
[----:B------:R-:W-:Y:S01]  /*6530*/  MOV R8, R53 ;  /* 0x0000003500087202 */ /* 0x000fe20000000f00 */
[----:B------:R-:W-:Y:S01]  /*6540*/  STL [R1+0x28], R92 ;  /* 0x0000285c01007387 */ /* 0x000fe20000100800 */
[----:B------:R-:W-:Y:S01]  /*6550*/  MOV R10, R47 ;  /* 0x0000002f000a7202 */ /* 0x000fe20000000f00 */
[----:B------:R-:W-:Y:S01]  /*6560*/  IMAD.MOV.U32 R12, RZ, RZ, R100 ;  /* 0x000000ffff0c7224 */ /* 0x000fe200078e0064 */
[----:B------:R-:W-:Y:S01]  /*6570*/  MOV R13, R101 ;  /* 0x00000065000d7202 */ /* 0x000fe20000000f00 */
[----:B------:R3:W-:Y:S01]  /*6580*/  STL.64 [R1+0x10], R18 ;  /* 0x0000101201007387 */ /* 0x0007e20000100a00 */
[----:B-1----:R-:W-:Y:S01]  /*6590*/  FMUL R0, R0, R7 ;  /* 0x0000000700007220 */ /* 0x002fe20000400000 */
[----:B------:R-:W1:Y:S01]  /*65a0*/  I2F.U16 R4, R69 ;  /* 0x0000004500047306 */ /* 0x000e620000101000 */
[----:B------:R-:W-:Y:S01]  /*65b0*/  IMAD.MOV.U32 R14, RZ, RZ, R102 ;  /* 0x000000ffff0e7224 */ /* 0x000fe200078e0066 */
[----:B------:R4:W-:Y:S01]  /*65c0*/  STL.64 [R1+0x20], R16 ;  /* 0x0000201001007387 */ /* 0x0009e20000100a00 */
[----:B------:R-:W-:-:S02]  /*65d0*/  MOV R15, R103 ;  /* 0x00000067000f7202 */ /* 0x000fc40000000f00 */
[----:B------:R-:W-:Y:S01]  /*65e0*/  MOV R20, 0x66f0 ;  /* 0x000066f000147802 */ /* 0x000fe20000000f00 */
[-C--:B--2---:R-:W-:Y:S02]  /*65f0*/  FMUL R3, R6, R7.reuse ;  /* 0x0000000706037220 */ /* 0x084fe40000400000 */
[----:B------:R-:W2:Y:S01]  /*6600*/  I2F.U16 R62, R62 ;  /* 0x0000003e003e7306 */ /* 0x000ea20000101000 */
[----:B------:R-:W-:Y:S02]  /*6610*/  IMAD.MOV.U32 R6, RZ, RZ, R38 ;  /* 0x000000ffff067224 */ /* 0x000fe400078e0026 */
[----:B-1----:R-:W-:-:S05]  /*6620*/  FMUL R4, R4, R7 ;  /* 0x0000000704047220 */ /* 0x002fca0000400000 */
[----:B------:R-:W3:Y:S01]  /*6630*/  F2I.TRUNC.NTZ R27, R0 ;  /* 0x00000000001b7305 */ /* 0x000ee2000020f100 */
[----:B--2---:R-:W-:-:S07]  /*6640*/  FMUL R7, R62, R7 ;  /* 0x000000073e077220 */ /* 0x004fce0000400000 */
[----:B------:R1:W2:Y:S01]  /*6650*/  F2I.TRUNC.NTZ R26, R4 ;  /* 0x00000004001a7305 */ /* 0x0002a2000020f100 */
[----:B---3--:R-:W-:-:S07]  /*6660*/  VIMNMX R18, PT, PT, R27, 0xff, PT ;  /* 0x000000ff1b127848 */ /* 0x008fce0003fe0100 */
[----:B------:R-:W4:Y:S01]  /*6670*/  F2I.TRUNC.NTZ R3, R3 ;  /* 0x0000000300037305 */ /* 0x000f22000020f100 */
[----:B-1----:R-:W-:Y:S01]  /*6680*/  IMAD.MOV.U32 R4, RZ, RZ, R39 ;  /* 0x000000ffff047224 */ /* 0x002fe200078e0027 */
[----:B--2---:R-:W-:-:S06]  /*6690*/  VIMNMX R19, PT, PT, R26, 0xff, PT ;  /* 0x000000ff1a137848 */ /* 0x004fcc0003fe0100 */
[----:B------:R1:W2:Y:S01]  /*66a0*/  F2I.TRUNC.NTZ R0, R7 ;  /* 0x0000000700007305 */ /* 0x0002a2000020f100 */
[----:B----4-:R-:W-:Y:S01]  /*66b0*/  VIMNMX R17, PT, PT, R3, 0xff, PT ;  /* 0x000000ff03117848 */ /* 0x010fe20003fe0100 */
[----:B-1----:R-:W-:Y:S01]  /*66c0*/  IMAD.MOV.U32 R7, RZ, RZ, R46 ;  /* 0x000000ffff077224 */ /* 0x002fe200078e002e */
[----:B--2---:R-:W-:-:S07]  /*66d0*/  VIMNMX R16, PT, PT, R0, 0xff, PT ;  /* 0x000000ff00107848 */ /* 0x004fce0003fe0100 */
[----:B0-----:R-:W-:Y:S05]  /*66e0*/  CALL.REL.NOINC `($_Z10gpu_render6float3S_P4trigPfS2_S_S_iifP6uchar4S4_ii$_Z3ray6float3S_P4trigPfS2_S_S_P6uchar4ibi) ;  /* 0xffffffb800247944 */ /* 0x001fea0003c3ffff */
[C---:B------:R-:W-:Y:S02]  /*66f0*/  PRMT R3, R4.reuse, 0x7771, RZ ;  /* 0x0000777104037816 */ /* 0x040fe400000000ff */
[C---:B------:R-:W-:Y:S02]  /*6700*/  PRMT R0, R4.reuse, 0x7770, RZ ;  /* 0x0000777004007816 */ /* 0x040fe400000000ff */
[----:B------:R-:W-:Y:S02]  /*6710*/  I2FP.F32.U32 R6, R3 ;  /* 0x0000000300067245 */ /* 0x000fe40000201000 */
[C---:B------:R-:W-:Y:S02]  /*6720*/  PRMT R5, R4.reuse, 0x7772, RZ ;  /* 0x0000777204057816 */ /* 0x040fe400000000ff */
[----:B------:R-:W-:Y:S01]  /*6730*/  PRMT R4, R4, 0x7773, RZ ;  /* 0x0000777304047816 */ /* 0x000fe200000000ff */
[----:B------:R-:W-:Y:S01]  /*6740*/  FMUL R3, R25, R6 ;  /* 0x0000000619037220 */ /* 0x000fe20000400000 */
[----:B------:R-:W-:-:S02]  /*6750*/  I2FP.F32.U32 R0, R0 ;  /* 0x0000000000007245 */ /* 0x000fc40000201000 */
[----:B------:R-:W-:Y:S02]  /*6760*/  I2FP.F32.U32 R6, R5 ;  /* 0x0000000500067245 */ /* 0x000fe40000201000 */
[----:B------:R-:W-:Y:S01]  /*6770*/  I2FP.F32.U32 R8, R4 ;  /* 0x0000000400087245 */ /* 0x000fe20000201000 */
[C---:B------:R-:W-:Y:S01]  /*6780*/  FMUL R0, R25.reuse, R0 ;  /* 0x0000000019007220 */ /* 0x040fe20000400000 */
[----:B------:R-:W0:Y:S01]  /*6790*/  F2I.TRUNC.NTZ R3, R3 ;  /* 0x0000000300037305 */ /* 0x000e22000020f100 */
[----:B------:R-:W-:Y:S01]  /*67a0*/  FMUL R4, R25, R6 ;  /* 0x0000000619047220 */ /* 0x000fe20000400000 */
[----:B------:R-:W-:Y:S01]  /*67b0*/  LOP3.LUT R19, R19, 0xff, RZ, 0xc0, !PT ;  /* 0x000000ff13137812 */ /* 0x000fe200078ec0ff */
[----:B------:R-:W-:Y:S01]  /*67c0*/  FMUL R25, R25, R8 ;  /* 0x0000000819197220 */ /* 0x000fe20000400000 */
[----:B------:R-:W-:Y:S02]  /*67d0*/  LOP3.LUT R18, R18, 0xff, RZ, 0xc0, !PT ;  /* 0x000000ff12127812 */ /* 0x000fe400078ec0ff */
[----:B------:R-:W-:-:S02]  /*67e0*/  LOP3.LUT R17, R17, 0xff, RZ, 0xc0, !PT ;  /* 0x000000ff11117812 */ /* 0x000fc400078ec0ff */
[----:B------:R-:W1:Y:S01]  /*67f0*/  F2I.TRUNC.NTZ R4, R4 ;  /* 0x0000000400047305 */ /* 0x000e62000020f100 */
[----:B------:R-:W-:Y:S02]  /*6800*/  LOP3.LUT R16, R16, 0xff, RZ, 0xc0, !PT ;  /* 0x000000ff10107812 */ /* 0x000fe400078ec0ff */
[----:B0-----:R-:W-:-:S05]  /*6810*/  VIMNMX R3, PT, PT, R3, 0xff, PT ;  /* 0x000000ff03037848 */ /* 0x001fca0003fe0100 */
        /* <DEDUP_REMOVED lines=8> */
[----:B------:R-:W-:Y:S02]  /*68a0*/  VIADDMNMX.U32 R4, R4, R17, 0xff, PT ;  /* 0x000000ff04047446 */ /* 0x000fe40003800011 */
[----:B------:R-:W-:-:S02]  /*68b0*/  LOP3.LUT R0, R0, 0xff, RZ, 0xc0, !PT ;  /* 0x000000ff00007812 */ /* 0x000fc400078ec0ff */
[----:B------:R-:W-:Y:S02]  /*68c0*/  PRMT R63, R4, 0x7610, R63 ;  /* 0x00007610043f7816 */ /* 0x000fe4000000003f */
[----:B-1----:R-:W-:Y:S02]  /*68d0*/  VIMNMX R6, PT, PT, R25, 0xff, PT ;  /* 0x000000ff19067848 */ /* 0x002fe40003fe0100 */
[----:B------:R-:W-:Y:S02]  /*68e0*/  VIADDMNMX.U32 R0, R0, R19, 0xff, PT ;  /* 0x000000ff00007446 */ /* 0x000fe40003800013 */
[----:B------:R-:W-:Y:S02]  /*68f0*/  LOP3.LUT R5, R6, 0xff, RZ, 0xc0, !PT ;  /* 0x000000ff06057812 */ /* 0x000fe400078ec0ff */
[----:B------:R-:W-:Y:S02]  /*6900*/  PRMT R69, R0, 0x7610, R69 ;  /* 0x0000761000457816 */ /* 0x000fe40000000045 */
[----:B------:R-:W-:-:S04]  /*6910*/  VIADDMNMX.U32 R5, R5, R16, 0xff, PT ;  /* 0x000000ff05057446 */ /* 0x000fc80003800010 */
[----:B------:R-:W-:-:S07]  /*6920*/  PRMT R62, R5, 0x7610, R62 ;  /* 0x00007610053e7816 */ /* 0x000fce000000003e */
.L_x_103:
[----:B------:R-:W-:Y:S05]  /*6930*/  BSYNC.RECONVERGENT B8 ;  /* 0x0000000000087941 */ /* 0x000fea0003800200 */
.L_x_102:
[----:B------:R-:W-:Y:S02]  /*6940*/  LOP3.LUT R69, R69, 0xff, RZ, 0xc0, !PT ;  /* 0x000000ff45457812 */ /* 0x000fe400078ec0ff */
[----:B------:R-:W-:Y:S02]  /*6950*/  LOP3.LUT R24, R24, 0xff, RZ, 0xc0, !PT ;  /* 0x000000ff18187812 */ /* 0x000fe400078ec0ff */
[----:B------:R-:W-:Y:S02]  /*6960*/  LOP3.LUT R68, R68, 0xff, RZ, 0xc0, !PT ;  /* 0x000000ff44447812 */ /* 0x000fe400078ec0ff */
[----:B------:R-:W-:Y:S02]  /*6970*/  LOP3.LUT R23, R23, 0xff, RZ, 0xc0, !PT ;  /* 0x000000ff17177812 */ /* 0x000fe400078ec0ff */
[----:B------:R-:W-:Y:S02]  /*6980*/  LOP3.LUT R63, R63, 0xff, RZ, 0xc0, !PT ;  /* 0x000000ff3f3f7812 */ /* 0x000fe400078ec0ff */
[----:B------:R-:W-:-:S02]  /*6990*/  LOP3.LUT R22, R22, 0xff, RZ, 0xc0, !PT ;  /* 0x000000ff16167812 */ /* 0x000fc400078ec0ff */
[----:B------:R-:W-:Y:S02]  /*69a0*/  LOP3.LUT R62, R62, 0xff, RZ, 0xc0, !PT ;  /* 0x000000ff3e3e7812 */ /* 0x000fe400078ec0ff */
[----:B------:R-:W-:Y:S02]  /*69b0*/  LOP3.LUT R3, R2, 0xff, RZ, 0xc0, !PT ;  /* 0x000000ff02037812 */ /* 0x000fe400078ec0ff */
[----:B------:R-:W-:Y:S02]  /*69c0*/  VIADDMNMX.U32 R24, R24, R69, 0xff, PT ;  /* 0x000000ff18187446 */ /* 0x000fe40003800045 */
[----:B------:R-:W-:Y:S02]  /*69d0*/  VIADDMNMX.U32 R23, R23, R68, 0xff, PT ;  /* 0x000000ff17177446 */ /* 0x000fe40003800044 */
[----:B------:R-:W-:Y:S02]  /*69e0*/  VIADDMNMX.U32 R22, R22, R63, 0xff, PT ;  /* 0x000000ff16167446 */ /* 0x000fe4000380003f */
[----:B------:R-:W-:-:S02]  /*69f0*/  VIADDMNMX.U32 R62, R3, R62, 0xff, PT ;  /* 0x000000ff033e7446 */ /* 0x000fc4000380003e */
[----:B------:R-:W-:Y:S02]  /*6a00*/  PRMT R5, R24, 0x7610, R5 ;  /* 0x0000761018057816 */ /* 0x000fe40000000005 */
[----:B------:R-:W-:Y:S02]  /*6a10*/  PRMT R0, R23, 0x7610, R0 ;  /* 0x0000761017007816 */ /* 0x000fe40000000000 */
[----:B------:R-:W-:Y:S02]  /*6a20*/  PRMT R3, R22, 0x7610, R3 ;  /* 0x0000761016037816 */ /* 0x000fe40000000003 */
[----:B------:R-:W-:-:S07]  /*6a30*/  PRMT R4, R62, 0x7610, R4 ;  /* 0x000076103e047816 */ /* 0x000fce0000000004 */
.L_x_74:
[----:B------:R-:W-:Y:S05]  /*6a40*/  BSYNC.RECONVERGENT B9 ;  /* 0x0000000000097941 */ /* 0x000fea0003800200 */
.L_x_73:
[----:B------:R-:W2:Y:S01]  /*6a50*/  LDL R20, [R1+0x4c] ;  /* 0x00004c0001147983 */ /* 0x000ea20000100800 */
[----:B------:R-:W-:Y:S01]  /*6a60*/  PRMT R0, R0, 0x7604, R5 ;  /* 0x0000760400007816 */ /* 0x000fe20000000005 */
[----:B------:R1:W-:Y:S05]  /*6a70*/  BMOV.32 B6, R85 ;  /* 0x0000005506007356 */ /* 0x0003ea0000000000 */
[----:B------:R-:W2:Y:S01]  /*6a80*/  LDL R21, [R1+0x50] ;  /* 0x0000500001157983 */ /* 0x000ea20000100800 */
[----:B------:R-:W-:Y:S01]  /*6a90*/  PRMT R3, R3, 0x7054, R0 ;  /* 0x0000705403037816 */ /* 0x000fe20000000000 */
[----:B------:R3:W-:Y:S05]  /*6aa0*/  BMOV.32 B7, R87 ;  /* 0x0000005707007356 */ /* 0x0007ea0000000000 */
[----:B------:R4:W-:Y:S05]  /*6ab0*/  BMOV.32 B8, R93 ;  /* 0x0000005d08007356 */ /* 0x0009ea0000000000 */
[----:B------:R0:W-:Y:S05]  /*6ac0*/  BMOV.32 B9, R94 ;  /* 0x0000005e09007356 */ /* 0x0001ea0000000000 */
[----:B------:R-:W2:Y:S01]  /*6ad0*/  LDL R2, [R1+0x38] ;  /* 0x0000380001027983 */ /* 0x000ea20000100800 */
[----:B------:R-:W-:-:S03]  /*6ae0*/  PRMT R4, R4, 0x654, R3 ;  /* 0x0000065404047816 */ /* 0x000fc60000000003 */
[----:B-----5:R-:W2:Y:S04]  /*6af0*/  LDL R16, [R1+0x3c] ;  /* 0x00003c0001107983 */ /* 0x020ea80000100800 */
[----:B------:R-:W2:Y:S04]  /*6b00*/  LDL R17, [R1+0x40] ;  /* 0x0000400001117983 */ /* 0x000ea80000100800 */
        /* <DEDUP_REMOVED lines=37> */
[----:B-1----:R-:W2:Y:S04]  /*6d60*/  LDL R85, [R1+0xe0] ;  /* 0x0000e00001557983 */ /* 0x002ea80000100800 */
[----:B------:R-:W2:Y:S04]  /*6d70*/  LDL R86, [R1+0xe4] ;  /* 0x0000e40001567983 */ /* 0x000ea80000100800 */
[----:B---3--:R-:W2:Y:S04]  /*6d80*/  LDL R87, [R1+0xe8] ;  /* 0x0000e80001577983 */ /* 0x008ea80000100800 */
[----:B------:R-:W2:Y:S04]  /*6d90*/  LDL R92, [R1+0xec] ;  /* 0x0000ec00015c7983 */ /* 0x000ea80000100800 */
[----:B----4-:R-:W2:Y:S04]  /*6da0*/  LDL R93, [R1+0xf0] ;  /* 0x0000f000015d7983 */ /* 0x010ea80000100800 */
[----:B0-----:R-:W2:Y:S04]  /*6db0*/  LDL R94, [R1+0xf4] ;  /* 0x0000f400015e7983 */ /* 0x001ea80000100800 */
        /* <DEDUP_REMOVED lines=11> */
[----:B------:R0:W2:Y:S02]  /*6e70*/  LDL R119, [R1+0x124] ;  /* 0x0001240001777983 */ /* 0x0000a40000100800 */
[----:B0-----:R-:W-:Y:S01]  /*6e80*/  VIADD R1, R1, 0x130 ;  /* 0x0000013001017836 */ /* 0x001fe20000000000 */
[----:B--2---:R-:W-:Y:S06]  /*6e90*/  RET.REL.NODEC R20 `(_Z10gpu_render6float3S_P4trigPfS2_S_S_iifP6uchar4S4_ii) ;  /* 0xffffff9014587950 */ /* 0x004fec0003c3ffff */
        .weak           $__internal_2_$__cuda_sm20_dblrcp_rn_slowpath_v3
        .type           $__internal_2_$__cuda_sm20_dblrcp_rn_slowpath_v3,@function
        .size           $__internal_2_$__cuda_sm20_dblrcp_rn_slowpath_v3,($__internal_3_$__cuda_sm20_div_rn_f64_full - $__internal_2_$__cuda_sm20_dblrcp_rn_slowpath_v3)
$__internal_2_$__cuda_sm20_dblrcp_rn_slowpath_v3:
[----:B------:R-:W-:Y:S01]  /*6ea0*/  DSETP.GTU.AND P0, PT, |R8|, +INF , PT ;  /* 0x7ff000000800742a */ /* 0x000fe20003f0c200 */
[----:B------:R-:W-:-:S13]  /*6eb0*/  BSSY.RECONVERGENT B1, `(.L_x_132) ;  /* 0x0000024000017945 */ /* 0x000fda0003800200 */
[----:B------:R-:W-:Y:S05]  /*6ec0*/  @P0 BRA `(.L_x_133) ;  /* 0x0000000000800947 */ /* 0x000fea0003800000 */
[----:B------:R-:W-:-:S04]  /*6ed0*/  LOP3.LUT R4, R9, 0x7fffffff, RZ, 0xc0, !PT ;  /* 0x7fffffff09047812 */ /* 0x000fc800078ec0ff */
[----:B------:R-:W-:-:S04]  /*6ee0*/  IADD3 R2, PT, PT, R4, -0x1, RZ ;  /* 0xffffffff04027810 */ /* 0x000fc80007ffe0ff */
[----:B------:R-:W-:-:S13]  /*6ef0*/  ISETP.GE.U32.AND P0, PT, R2, 0x7fefffff, PT ;  /* 0x7fefffff0200780c */ /* 0x000fda0003f06070 */
[----:B------:R-:W-:Y:S01]  /*6f00*/  @P0 LOP3.LUT R3, R9, 0x7ff00000, RZ, 0x3c, !PT ;  /* 0x7ff0000009030812 */ /* 0x000fe200078e3cff */
[----:B------:R-:W-:Y:S01]  /*6f10*/  @P0 IMAD.MOV.U32 R2, RZ, RZ, RZ ;  /* 0x000000ffff020224 */ /* 0x000fe200078e00ff */
[----:B------:R-:W-:Y:S06]  /*6f20*/  @P0 BRA `(.L_x_134) ;  /* 0x0000000000700947 */ /* 0x000fec0003800000 */
[----:B------:R-:W-:-:S13]  /*6f30*/  ISETP.GE.U32.AND P0, PT, R4, 0x1000001, PT ;  /* 0x010000010400780c */ /* 0x000fda0003f06070 */
[----:B------:R-:W-:Y:S05]  /*6f40*/  @!P0 BRA `(.L_x_135) ;  /* 0x0000000000388947 */ /* 0x000fea0003800000 */
[----:B------:R-:W-:Y:S01]  /*6f50*/  IADD3 R3, PT, PT, R9, -0x3fe00000, RZ ;  /* 0xc020000009037810 */ /* 0x000fe20007ffe0ff */
[----:B------:R-:W-:Y:S01]  /*6f60*/  IMAD.MOV.U32 R2, RZ, RZ, R8 ;  /* 0x000000ffff027224 */ /* 0x000fe200078e0008 */
[----:B------:R-:W-:Y:S02]  /*6f70*/  MOV R4, R7 ;  /* 0x0000000700047202 */ /* 0x000fe40000000f00 */
[----:B------:R-:W0:Y:S04]  /*6f80*/  MUFU.RCP64H R5, R3 ;  /* 0x0000000300057308 */ /* 0x000e280000001800 */
[----:B0-----:R-:W-:-:S08]  /*6f90*/  DFMA R6, -R2, R4, 1 ;  /* 0x3ff000000206742b */ /* 0x001fd00000000104 */
[----:B------:R-:W-:-:S08]  /*6fa0*/  DFMA R6, R6, R6, R6 ;  /* 0x000000060606722b */ /* 0x000fd00000000006 */
[----:B------:R-:W-:-:S08]  /*6fb0*/  DFMA R6, R4, R6, R4 ;  /* 0x000000060406722b */ /* 0x000fd00000000004 */
[----:B------:R-:W-:-:S08]  /*6fc0*/  DFMA R4, -R2, R6, 1 ;  /* 0x3ff000000204742b */ /* 0x000fd00000000106 */
[----:B------:R-:W-:-:S08]  /*6fd0*/  DFMA R4, R6, R4, R6 ;  /* 0x000000040604722b */ /* 0x000fd00000000006 */
[----:B------:R-:W-:-:S08]  /*6fe0*/  DMUL R4, R4, 2.2250738585072013831e-308 ;  /* 0x0010000004047828 */ /* 0x000fd00000000000 */
[----:B------:R-:W-:-:S08]  /*6ff0*/  DFMA R6, -R8, R4, 1 ;  /* 0x3ff000000806742b */ /* 0x000fd00000000104 */
[----:B------:R-:W-:-:S08]  /*7000*/  DFMA R6, R6, R6, R6 ;  /* 0x000000060606722b */ /* 0x000fd00000000006 */
[----:B------:R-:W-:Y:S01]  /*7010*/  DFMA R2, R4, R6, R4 ;  /* 0x000000060402722b */ /* 0x000fe20000000004 */
[----:B------:R-:W-:Y:S10]  /*7020*/  BRA `(.L_x_134) ;  /* 0x0000000000307947 */ /* 0x000ff40003800000 */
.L_x_135:
[----:B------:R-:W-:Y:S01]  /*7030*/  DMUL R4, R8, 8.11296384146066816958e+31 ;  /* 0x4690000008047828 */ /* 0x000fe20000000000 */
[----:B------:R-:W-:-:S05]  /*7040*/  IMAD.MOV.U32 R2, RZ, RZ, R7 ;  /* 0x000000ffff027224 */ /* 0x000fca00078e0007 */
[----:B------:R-:W0:Y:S02]  /*7050*/  MUFU.RCP64H R3, R5 ;  /* 0x0000000500037308 */ /* 0x000e240000001800 */
[----:B0-----:R-:W-:-:S08]  /*7060*/  DFMA R6, -R4, R2, 1 ;  /* 0x3ff000000406742b */ /* 0x001fd00000000102 */
[----:B------:R-:W-:-:S08]  /*7070*/  DFMA R6, R6, R6, R6 ;  /* 0x000000060606722b */ /* 0x000fd00000000006 */
[----:B------:R-:W-:-:S08]  /*7080*/  DFMA R6, R2, R6, R2 ;  /* 0x000000060206722b */ /* 0x000fd00000000002 */
[----:B------:R-:W-:-:S08]  /*7090*/  DFMA R2, -R4, R6, 1 ;  /* 0x3ff000000402742b */ /* 0x000fd00000000106 */
[----:B------:R-:W-:-:S08]  /*70a0*/  DFMA R2, R6, R2, R6 ;  /* 0x000000020602722b */ /* 0x000fd00000000006 */
[----:B------:R-:W-:Y:S01]  /*70b0*/  DMUL R2, R2, 8.11296384146066816958e+31 ;  /* 0x4690000002027828 */ /* 0x000fe20000000000 */
[----:B------:R-:W-:Y:S10]  /*70c0*/  BRA `(.L_x_134) ;  /* 0x0000000000087947 */ /* 0x000ff40003800000 */
.L_x_133:
[----:B------:R-:W-:Y:S02]  /*70d0*/  LOP3.LUT R3, R9, 0x80000, RZ, 0xfc, !PT ;  /* 0x0008000009037812 */ /* 0x000fe400078efcff */
[----:B------:R-:W-:-:S07]  /*70e0*/  MOV R2, R8 ;  /* 0x0000000800027202 */ /* 0x000fce0000000f00 */
.L_x_134:
[----:B------:R-:W-:Y:S05]  /*70f0*/  BSYNC.RECONVERGENT B1 ;  /* 0x0000000000017941 */ /* 0x000fea0003800200 */
.L_x_132:
[----:B------:R-:W-:Y:S01]  /*7100*/  MOV R5, R3 ;  /* 0x0000000300057202 */ /* 0x000fe20000000f00 */
[----:B------:R-:W-:Y:S02]  /*7110*/  HFMA2 R3, -RZ, RZ, 0, 0 ;  /* 0x00000000ff037431 */ /* 0x000fe400000001ff */
[----:B------:R-:W-:Y:S02]  /*7120*/  IMAD.MOV.U32 R4, RZ, RZ, R2 ;  /* 0x000000ffff047224 */ /* 0x000fe400078e0002 */
[----:B------:R-:W-:-:S04]  /*7130*/  IMAD.MOV.U32 R2, RZ, RZ, R0 ;  /* 0x000000ffff027224 */ /* 0x000fc800078e0000 */
[----:B------:R-:W-:Y:S05]  /*7140*/  RET.REL.NODEC R2 `(_Z10gpu_render6float3S_P4trigPfS2_S_S_iifP6uchar4S4_ii) ;  /* 0xffffff8c02ac7950 */ /* 0x000fea0003c3ffff */
        .weak           $__internal_3_$__cuda_sm20_div_rn_f64_full
        .type           $__internal_3_$__cuda_sm20_div_rn_f64_full,@function
        .size           $__internal_3_$__cuda_sm20_div_rn_f64_full,($__internal_0_$__cuda_sm20_sqrt_rn_f32_slowpath - $__internal_3_$__cuda_sm20_div_rn_f64_full)
$__internal_3_$__cuda_sm20_div_rn_f64_full:
[C---:B------:R-:W-:Y:S01]  /*7150*/  FSETP.GEU.AND P0, PT, |R15|.reuse, 1.469367938527859385e-39, PT ;  /* 0x001000000f00780b */ /* 0x040fe20003f0e200 */
[----:B------:R-:W-:Y:S01]  /*7160*/  IMAD.MOV.U32 R14, RZ, RZ, R6 ;  /* 0x000000ffff0e7224 */ /* 0x000fe200078e0006 */
[C---:B------:R-:W-:Y:S01]  /*7170*/  LOP3.LUT R2, R15.reuse, 0x800fffff, RZ, 0xc0, !PT ;  /* 0x800fffff0f027812 */ /* 0x040fe200078ec0ff */
[----:B------:R-:W-:Y:S01]  /*7180*/  IMAD.MOV.U32 R4, RZ, RZ, 0x1 ;  /* 0x00000001ff047424 */ /* 0x000fe200078e00ff */
[----:B------:R-:W-:Y:S02]  /*7190*/  LOP3.LUT R10, R15, 0x7ff00000, RZ, 0xc0, !PT ;  /* 0x7ff000000f0a7812 */ /* 0x000fe400078ec0ff */
[----:B------:R-:W-:Y:S02]  /*71a0*/  LOP3.LUT R3, R2, 0x3ff00000, RZ, 0xfc, !PT ;  /* 0x3ff0000002037812 */ /* 0x000fe400078efcff */
[----:B------:R-:W-:Y:S02]  /*71b0*/  MOV R2, R6 ;  /* 0x0000000600027202 */ /* 0x000fe40000000f00 */
[----:B------:R-:W-:-:S02]  /*71c0*/  LOP3.LUT R21, R13, 0x7ff00000, RZ, 0xc0, !PT ;  /* 0x7ff000000d157812 */ /* 0x000fc400078ec0ff */
[----:B------:R-:W-:Y:S01]  /*71d0*/  MOV R18, 0x1ca00000 ;  /* 0x1ca0000000127802 */ /* 0x000fe20000000f00 */
[----:B------:R-:W-:Y:S01]  /*71e0*/  @!P0 DMUL R2, R14, 8.98846567431157953865e+307 ;  /* 0x7fe000000e028828 */ /* 0x000fe20000000000 */
[----:B------:R-:W-:Y:S01]  /*71f0*/  ISETP.GE.U32.AND P1, PT, R21, R10, PT ;  /* 0x0000000a1500720c */ /* 0x000fe20003f26070 */
[----:B------:R-:W-:-:S04]  /*7200*/  IMAD.MOV.U32 R19, RZ, RZ, R21 ;  /* 0x000000ffff137224 */ /* 0x000fc800078e0015 */
[----:B------:R-:W0:Y:S02]  /*7210*/  MUFU.RCP64H R5, R3 ;  /* 0x0000000300057308 */ /* 0x000e240000001800 */
[----:B0-----:R-:W-:-:S08]  /*7220*/  DFMA R6, R4, -R2, 1 ;  /* 0x3ff000000406742b */ /* 0x001fd00000000802 */
[----:B------:R-:W-:-:S08]  /*7230*/  DFMA R6, R6, R6, R6 ;  /* 0x000000060606722b */ /* 0x000fd00000000006 */
[----:B------:R-:W-:Y:S01]  /*7240*/  DFMA R6, R4, R6, R4 ;  /* 0x000000060406722b */ /* 0x000fe20000000004 */
[----:B------:R-:W-:Y:S02]  /*7250*/  SEL R5, R18, 0x63400000, !P1 ;  /* 0x6340000012057807 */ /* 0x000fe40004800000 */
[----:B------:R-:W-:Y:S02]  /*7260*/  FSETP.GEU.AND P1, PT, |R13|, 1.469367938527859385e-39, PT ;  /* 0x001000000d00780b */ /* 0x000fe40003f2e200 */
[----:B------:R-:W-:-:S03]  /*7270*/  LOP3.LUT R5, R5, 0x800fffff, R13, 0xf8, !PT ;  /* 0x800fffff05057812 */ /* 0x000fc600078ef80d */
[----:B------:R-:W-:Y:S01]  /*7280*/  DFMA R8, R6, -R2, 1 ;  /* 0x3ff000000608742b */ /* 0x000fe20000000802 */
[----:B------:R-:W-:-:S07]  /*7290*/  MOV R4, R12 ;  /* 0x0000000c00047202 */ /* 0x000fce0000000f00 */
[----:B------:R-:W-:Y:S01]  /*72a0*/  DFMA R8, R6, R8, R6 ;  /* 0x000000080608722b */ /* 0x000fe20000000006 */
[----:B------:R-:W-:Y:S10]  /*72b0*/  @P1 BRA `(.L_x_136) ;  /* 0x0000000000201947 */ /* 0x000ff40003800000 */
[----:B------:R-:W-:Y:S01]  /*72c0*/  LOP3.LUT R0, R15, 0x7ff00000, RZ, 0xc0, !PT ;  /* 0x7ff000000f007812 */ /* 0x000fe200078ec0ff */
[----:B------:R-:W-:-:S03]  /*72d0*/  IMAD.MOV.U32 R6, RZ, RZ, RZ ;  /* 0x000000ffff067224 */ /* 0x000fc600078e00ff */
[----:B------:R-:W-:-:S04]  /*72e0*/  ISETP.GE.U32.AND P1, PT, R21, R0, PT ;  /* 0x000000001500720c */ /* 0x000fc80003f26070 */
[----:B------:R-:W-:-:S04]  /*72f0*/  SEL R7, R18, 0x63400000, !P1 ;  /* 0x6340000012077807 */ /* 0x000fc80004800000 */
[----:B------:R-:W-:-:S04]  /*7300*/  LOP3.LUT R7, R7, 0x80000000, R13, 0xf8, !PT ;  /* 0x8000000007077812 */ /* 0x000fc800078ef80d */
[----:B------:R-:W-:-:S06]  /*7310*/  LOP3.LUT R7, R7, 0x100000, RZ, 0xfc, !PT ;  /* 0x0010000007077812 */ /* 0x000fcc00078efcff */
[----:B------:R-:W-:-:S10]  /*7320*/  DFMA R4, R4, 2, -R6 ;  /* 0x400000000404782b */ /* 0x000fd40000000806 */
[----:B------:R-:W-:-:S07]  /*7330*/  LOP3.LUT R19, R5, 0x7ff00000, RZ, 0xc0, !PT ;  /* 0x7ff0000005137812 */ /* 0x000fce00078ec0ff */
.L_x_136:
[----:B------:R-:W-:Y:S01]  /*7340*/  VIADD R20, R19, 0xffffffff ;  /* 0xffffffff13147836 */ /* 0x000fe20000000000 */
[----:B------:R-:W-:Y:S01]  /*7350*/  MOV R0, R10 ;  /* 0x0000000a00007202 */ /* 0x000fe20000000f00 */
[----:B------:R-:W-:Y:S01]  /*7360*/  DMUL R6, R8, R4 ;  /* 0x0000000408067228 */ /* 0x000fe20000000000 */
[----:B------:R-:W-:Y:S02]  /*7370*/  @!P0 LOP3.LUT R0, R3, 0x7ff00000, RZ, 0xc0, !PT ;  /* 0x7ff0000003008812 */ /* 0x000fe400078ec0ff */
[----:B------:R-:W-:Y:S02]  /*7380*/  ISETP.GT.U32.AND P0, PT, R20, 0x7feffffe, PT ;  /* 0x7feffffe1400780c */ /* 0x000fe40003f04070 */
[----:B------:R-:W-:-:S03]  /*7390*/  IADD3 R20, PT, PT, R0, -0x1, RZ ;  /* 0xffffffff00147810 */ /* 0x000fc60007ffe0ff */
[----:B------:R-:W-:Y:S01]  /*73a0*/  DFMA R10, R6, -R2, R4 ;  /* 0x80000002060a722b */ /* 0x000fe20000000004 */
[----:B------:R-:W-:-:S07]  /*73b0*/  ISETP.GT.U32.OR P0, PT, R20, 0x7feffffe, P0 ;  /* 0x7feffffe1400780c */ /* 0x000fce0000704470 */
[----:B------:R-:W-:-:S06]  /*73c0*/  DFMA R10, R8, R10, R6 ;  /* 0x0000000a080a722b */ /* 0x000fcc0000000006 */
[----:B------:R-:W-:Y:S05]  /*73d0*/  @P0 BRA `(.L_x_137) ;  /* 0x00000000006c0947 */ /* 0x000fea0003800000 */
[----:B------:R-:W-:Y:S01]  /*73e0*/  LOP3.LUT R6, R15, 0x7ff00000, RZ, 0xc0, !PT ;  /* 0x7ff000000f067812 */ /* 0x000fe200078ec0ff */
[----:B------:R-:W-:-:S03]  /*73f0*/  IMAD.MOV.U32 R8, RZ, RZ, RZ ;  /* 0x000000ffff087224 */ /* 0x000fc600078e00ff */
[CC--:B------:R-:W-:Y:S02]  /*7400*/  VIADDMNMX R0, R21.reuse, -R6.reuse, 0xb9600000, !PT ;  /* 0xb960000015007446 */ /* 0x0c0fe40007800906 */
[----:B------:R-:W-:Y:S02]  /*7410*/  ISETP.GE.U32.AND P0, PT, R21, R6, PT ;  /* 0x000000061500720c */ /* 0x000fe40003f06070 */
[----:B------:R-:W-:Y:S02]  /*7420*/  VIMNMX R0, PT, PT, R0, 0x46a00000, PT ;  /* 0x46a0000000007848 */ /* 0x000fe40003fe0100 */
[----:B------:R-:W-:-:S05]  /*7430*/  SEL R7, R18, 0x63400000, !P0 ;  /* 0x6340000012077807 */ /* 0x000fca0004000000 */
[----:B------:R-:W-:-:S05]  /*7440*/  IMAD.IADD R0, R0, 0x1, -R7 ;  /* 0x0000000100007824 */ /* 0x000fca00078e0a07 */
[----:B------:R-:W-:-:S06]  /*7450*/  IADD3 R9, PT, PT, R0, 0x7fe00000, RZ ;  /* 0x7fe0000000097810 */ /* 0x000fcc0007ffe0ff */
[----:B------:R-:W-:-:S10]  /*7460*/  DMUL R6, R10, R8 ;  /* 0x000000080a067228 */ /* 0x000fd40000000000 */
[----:B------:R-:W-:-:S13]  /*7470*/  FSETP.GTU.AND P0, PT, |R7|, 1.469367938527859385e-39, PT ;  /* 0x001000000700780b */ /* 0x000fda0003f0c200 */
[----:B------:R-:W-:Y:S05]  /*7480*/  @P0 BRA `(.L_x_138) ;  /* 0x0000000000940947 */ /* 0x000fea0003800000 */
[----:B------:R-:W-:Y:S01]  /*7490*/  DFMA R2, R10, -R2, R4 ;  /* 0x800000020a02722b */ /* 0x000fe20000000004 */
[----:B------:R-:W-:-:S09]  /*74a0*/  MOV R8, RZ ;  /* 0x000000ff00087202 */ /* 0x000fd20000000f00 */
[C---:B------:R-:W-:Y:S02]  /*74b0*/  FSETP.NEU.AND P0, PT, R3.reuse, RZ, PT ;  /* 0x000000ff0300720b */ /* 0x040fe40003f0d000 */
[----:B------:R-:W-:-:S04]  /*74c0*/  LOP3.LUT R15, R3, 0x80000000, R15, 0x48, !PT ;  /* 0x80000000030f7812 */ /* 0x000fc800078e480f */
[----:B------:R-:W-:-:S07]  /*74d0*/  LOP3.LUT R9, R15, R9, RZ, 0xfc, !PT ;  /* 0x000000090f097212 */ /* 0x000fce00078efcff */
[----:B------:R-:W-:Y:S05]  /*74e0*/  @!P0 BRA `(.L_x_138) ;  /* 0x00000000007c8947 */ /* 0x000fea0003800000 */
[----:B------:R-:W-:Y:S01]  /*74f0*/  IMAD.MOV R3, RZ, RZ, -R0 ;  /* 0x000000ffff037224 */ /* 0x000fe200078e0a00 */
[----:B------:R-:W-:Y:S01]  /*7500*/  MOV R2, RZ ;  /* 0x000000ff00027202 */ /* 0x000fe20000000f00 */
[----:B------:R-:W-:-:S05]  /*7510*/  DMUL.RP R8, R10, R8 ;  /* 0x000000080a087228 */ /* 0x000fca0000008000 */
[----:B------:R-:W-:-:S05]  /*7520*/  DFMA R2, R6, -R2, R10 ;  /* 0x800000020602722b */ /* 0x000fca000000000a */
[----:B------:R-:W-:Y:S02]  /*7530*/  LOP3.LUT R15, R9, R15, RZ, 0x3c, !PT ;  /* 0x0000000f090f7212 */ /* 0x000fe400078e3cff */
[----:B------:R-:W-:-:S04]  /*7540*/  IADD3 R2, PT, PT, -R0, -0x43300000, RZ ;  /* 0xbcd0000000027810 */ /* 0x000fc80007ffe1ff */
[----:B------:R-:W-:-:S04]  /*7550*/  FSETP.NEU.AND P0, PT, |R3|, R2, PT ;  /* 0x000000020300720b */ /* 0x000fc80003f0d200 */
[----:B------:R-:W-:Y:S02]  /*7560*/  FSEL R6, R8, R6, !P0 ;  /* 0x0000000608067208 */ /* 0x000fe40004000000 */
[----:B------:R-:W-:Y:S01]  /*7570*/  FSEL R7, R15, R7, !P0 ;  /* 0x000000070f077208 */ /* 0x000fe20004000000 */
[----:B------:R-:W-:Y:S06]  /*7580*/  BRA `(.L_x_138) ;  /* 0x0000000000547947 */ /* 0x000fec0003800000 */
.L_x_137:
[----:B------:R-:W-:-:S14]  /*7590*/  DSETP.NAN.AND P0, PT, R12, R12, PT ;  /* 0x0000000c0c00722a */ /* 0x000fdc0003f08000 */
[----:B------:R-:W-:Y:S05]  /*75a0*/  @P0 BRA `(.L_x_139) ;  /* 0x0000000000440947 */ /* 0x000fea0003800000 */
[----:B------:R-:W-:-:S14]  /*75b0*/  DSETP.NAN.AND P0, PT, R14, R14, PT ;  /* 0x0000000e0e00722a */ /* 0x000fdc0003f08000 */
[----:B------:R-:W-:Y:S05]  /*75c0*/  @P0 BRA `(.L_x_140) ;  /* 0x0000000000300947 */ /* 0x000fea0003800000 */
[----:B------:R-:W-:Y:S01]  /*75d0*/  ISETP.NE.AND P0, PT, R19, R0, PT ;  /* 0x000000001300720c */ /* 0x000fe20003f05270 */
[----:B------:R-:W-:Y:S01]  /*75e0*/  IMAD.MOV.U32 R6, RZ, RZ, 0x0 ;  /* 0x00000000ff067424 */ /* 0x000fe200078e00ff */
[----:B------:R-:W-:-:S11]  /*75f0*/  MOV R7, 0xfff80000 ;  /* 0xfff8000000077802 */ /* 0x000fd60000000f00 */
[----:B------:R-:W-:Y:S05]  /*7600*/  @!P0 BRA `(.L_x_138) ;  /* 0x0000000000348947 */ /* 0x000fea0003800000 */
[----:B------:R-:W-:Y:S02]  /*7610*/  ISETP.NE.AND P0, PT, R19, 0x7ff00000, PT ;  /* 0x7ff000001300780c */ /* 0x000fe40003f05270 */
[----:B------:R-:W-:Y:S02]  /*7620*/  LOP3.LUT R7, R13, 0x80000000, R15, 0x48, !PT ;  /* 0x800000000d077812 */ /* 0x000fe400078e480f */
[----:B------:R-:W-:-:S13]  /*7630*/  ISETP.EQ.OR P0, PT, R0, RZ, !P0 ;  /* 0x000000ff0000720c */ /* 0x000fda0004702670 */
[----:B------:R-:W-:Y:S01]  /*7640*/  @P0 LOP3.LUT R0, R7, 0x7ff00000, RZ, 0xfc, !PT ;  /* 0x7ff0000007000812 */ /* 0x000fe200078efcff */
[----:B------:R-:W-:Y:S01]  /*7650*/  @!P0 IMAD.MOV.U32 R6, RZ, RZ, RZ ;  /* 0x000000ffff068224 */ /* 0x000fe200078e00ff */
[----:B------:R-:W-:-:S03]  /*7660*/  @P0 MOV R6, RZ ;  /* 0x000000ff00060202 */ /* 0x000fc60000000f00 */
[----:B------:R-:W-:Y:S01]  /*7670*/  @P0 IMAD.MOV.U32 R7, RZ, RZ, R0 ;  /* 0x000000ffff070224 */ /* 0x000fe200078e0000 */
[----:B------:R-:W-:Y:S06]  /*7680*/  BRA `(.L_x_138) ;  /* 0x0000000000147947 */ /* 0x000fec0003800000 */
.L_x_140:
[----:B------:R-:W-:Y:S02]  /*7690*/  LOP3.LUT R7, R15, 0x80000, RZ, 0xfc, !PT ;  /* 0x000800000f077812 */ /* 0x000fe400078efcff */
[----:B------:R-:W-:Y:S01]  /*76a0*/  MOV R6, R14 ;  /* 0x0000000e00067202 */ /* 0x000fe20000000f00 */
[----:B------:R-:W-:Y:S06]  /*76b0*/  BRA `(.L_x_138) ;  /* 0x0000000000087947 */ /* 0x000fec0003800000 */
.L_x_139:
[----:B------:R-:W-:Y:S01]  /*76c0*/  LOP3.LUT R7, R13, 0x80000, RZ, 0xfc, !PT ;  /* 0x000800000d077812 */ /* 0x000fe200078efcff */
[----:B------:R-:W-:-:S07]  /*76d0*/  IMAD.MOV.U32 R6, RZ, RZ, R12 ;  /* 0x000000ffff067224 */ /* 0x000fce00078e000c */
.L_x_138:
[----:B------:R-:W-:Y:S01]  /*76e0*/  MOV R2, R16 ;  /* 0x0000001000027202 */ /* 0x000fe20000000f00 */
[----:B------:R-:W-:Y:S01]  /*76f0*/  IMAD.MOV.U32 R3, RZ, RZ, 0x0 ;  /* 0x00000000ff037424 */ /* 0x000fe200078e00ff */
[----:B------:R-:W-:Y:S01]  /*7700*/  MOV R4, R6 ;  /* 0x0000000600047202 */ /* 0x000fe20000000f00 */
[----:B------:R-:W-:Y:S02]  /*7710*/  IMAD.MOV.U32 R5, RZ, RZ, R7 ;  /* 0x000000ffff057224 */ /* 0x000fe400078e0007 */
[----:B------:R-:W-:Y:S05]  /*7720*/  RET.REL.NODEC R2 `(_Z10gpu_render6float3S_P4trigPfS2_S_S_iifP6uchar4S4_ii) ;  /* 0xffffff8802347950 */ /* 0x000fea0003c3ffff */
        .weak           $__internal_0_$__cuda_sm20_sqrt_rn_f32_slowpath
        .type           $__internal_0_$__cuda_sm20_sqrt_rn_f32_slowpath,@function
        .size           $__internal_0_$__cuda_sm20_sqrt_rn_f32_slowpath,($__internal_1_$__cuda_sm3x_div_rn_noftz_f32_slowpath - $__internal_0_$__cuda_sm20_sqrt_rn_f32_slowpath)
$__internal_0_$__cuda_sm20_sqrt_rn_f32_slowpath:
[----:B------:R-:W-:Y:S01]  /*7730*/  IADD3 R1, PT, PT, R1, -0x8, RZ ;  /* 0xfffffff801017810 */ /* 0x000fe20007ffe0ff */
[----:B------:R-:W-:-:S04]  /*7740*/  IMAD.MOV.U32 R0, RZ, RZ, R4 ;  /* 0x000000ffff007224 */ /* 0x000fc800078e0004 */
[----:B------:R0:W-:Y:S01]  /*7750*/  STL [R1], R2 ;  /* 0x0000000201007387 */ /* 0x0001e20000100800 */
[----:B------:R-:W-:Y:S01]  /*7760*/  LOP3.LUT P0, RZ, R0, 0x7fffffff, RZ, 0xc0, !PT ;  /* 0x7fffffff00ff7812 */ /* 0x000fe2000780c0ff */
[----:B------:R-:W-:-:S12]  /*7770*/  BSSY.RECONVERGENT B0, `(.L_x_141) ;  /* 0x0000013000007945 */ /* 0x000fd80003800200 */
[----:B------:R-:W-:Y:S01]  /*7780*/  @!P0 MOV R4, R0 ;  /* 0x0000000000048202 */ /* 0x000fe20000000f00 */
[----:B0-----:R-:W-:Y:S06]  /*7790*/  @!P0 BRA `(.L_x_142) ;  /* 0x0000000000408947 */ /* 0x001fec0003800000 */
[----:B------:R-:W-:-:S13]  /*77a0*/  FSETP.GEU.FTZ.AND P0, PT, R0, RZ, PT ;  /* 0x000000ff0000720b */ /* 0x000fda0003f1e000 */
[----:B------:R-:W-:Y:S01]  /*77b0*/  @!P0 IMAD.MOV.U32 R4, RZ, RZ, 0x7fffffff ;  /* 0x7fffffffff048424 */ /* 0x000fe200078e00ff */
[----:B------:R-:W-:Y:S06]  /*77c0*/  @!P0 BRA `(.L_x_142) ;  /* 0x0000000000348947 */ /* 0x000fec0003800000 */
[----:B------:R-:W-:-:S13]  /*77d0*/  FSETP.GTU.FTZ.AND P0, PT, |R0|, +INF , PT ;  /* 0x7f8000000000780b */ /* 0x000fda0003f1c200 */
[----:B------:R-:W-:Y:S01]  /*77e0*/  @P0 FADD.FTZ R4, R0, 1 ;  /* 0x3f80000000040421 */ /* 0x000fe20000010000 */
[----:B------:R-:W-:Y:S06]  /*77f0*/  @P0 BRA `(.L_x_142) ;  /* 0x0000000000280947 */ /* 0x000fec0003800000 */
[----:B------:R-:W-:-:S13]  /*7800*/  FSETP.NEU.FTZ.AND P0, PT, |R0|, +INF , PT ;  /* 0x7f8000000000780b */ /* 0x000fda0003f1d200 */
[----:B------:R-:W-:-:S04]  /*7810*/  @P0 FFMA R2, R0, 1.84467440737095516160e+19, RZ ;  /* 0x5f80000000020823 */ /* 0x000fc800000000ff */
[----:B------:R-:W0:Y:S02]  /*7820*/  @P0 MUFU.RSQ R3, R2 ;  /* 0x0000000200030308 */ /* 0x000e240000001400 */
[----:B0-----:R-:W-:Y:S01]  /*7830*/  @P0 FMUL.FTZ R5, R2, R3 ;  /* 0x0000000302050220 */ /* 0x001fe20000410000 */
[----:B------:R-:W-:-:S03]  /*7840*/  @P0 FMUL.FTZ R3, R3, 0.5 ;  /* 0x3f00000003030820 */ /* 0x000fc60000410000 */
[----:B------:R-:W-:-:S04]  /*7850*/  @P0 FADD.FTZ R4, -R5, -RZ ;  /* 0x800000ff05040221 */ /* 0x000fc80000010100 */
[----:B------:R-:W-:Y:S01]  /*7860*/  @P0 FFMA R6, R5, R4, R2 ;  /* 0x0000000405060223 */ /* 0x000fe20000000002 */
[----:B------:R-:W-:-:S03]  /*7870*/  @!P0 MOV R4, R0 ;  /* 0x0000000000048202 */ /* 0x000fc60000000f00 */
[----:B------:R-:W-:-:S04]  /*7880*/  @P0 FFMA R3, R6, R3, R5 ;  /* 0x0000000306030223 */ /* 0x000fc80000000005 */
[----:B------:R-:W-:-:S07]  /*7890*/  @P0 FMUL.FTZ R4, R3, 2.3283064365386962891e-10 ;  /* 0x2f80000003040820 */ /* 0x000fce0000410000 */
.L_x_142:
[----:B------:R-:W-:Y:S05]  /*78a0*/  BSYNC.RECONVERGENT B0 ;  /* 0x0000000000007941 */ /* 0x000fea0003800200 */
.L_x_141:
[----:B------:R0:W2:Y:S02]  /*78b0*/  LDL R2, [R1] ;  /* 0x0000000001027983 */ /* 0x0000a40000100800 */
[----:B0-----:R-:W-:Y:S01]  /*78c0*/  VIADD R1, R1, 0x8 ;  /* 0x0000000801017836 */ /* 0x001fe20000000000 */
[----:B--2---:R-:W-:Y:S06]  /*78d0*/  RET.REL.NODEC R20 `(_Z10gpu_render6float3S_P4trigPfS2_S_S_iifP6uchar4S4_ii) ;  /* 0xffffff8414c87950 */ /* 0x004fec0003c3ffff */
        .weak           $__internal_1_$__cuda_sm3x_div_rn_noftz_f32_slowpath
        .type           $__internal_1_$__cuda_sm3x_div_rn_noftz_f32_slowpath,@function
        .size           $__internal_1_$__cuda_sm3x_div_rn_noftz_f32_slowpath,($_Z10gpu_render6float3S_P4trigPfS2_S_S_iifP6uchar4S4_ii$__internal_trig_reduction_slowpathd - $__internal_1_$__cuda_sm3x_div_rn_noftz_f32_slowpath)
$__internal_1_$__cuda_sm3x_div_rn_noftz_f32_slowpath:
[----:B------:R-:W-:-:S05]  /*78e0*/  IADD3 R1, PT, PT, R1, -0x8, RZ ;  /* 0xfffffff801017810 */ /* 0x000fca0007ffe0ff */
[----:B------:R0:W-:Y:S02]  /*78f0*/  STL [R1], R2 ;  /* 0x0000000201007387 */ /* 0x0001e40000100800 */
[----:B0-----:R-:W-:Y:S01]  /*7900*/  SHF.R.U32.HI R2, RZ, 0x17, R5 ;  /* 0x00000017ff027819 */ /* 0x001fe20000011605 */
[----:B------:R-:W-:Y:S01]  /*7910*/  BSSY.RECONVERGENT B0, `(.L_x_143) ;  /* 0x0000062000007945 */ /* 0x000fe20003800200 */
[----:B------:R-:W-:Y:S02]  /*7920*/  SHF.R.U32.HI R0, RZ, 0x17, R4 ;  /* 0x00000017ff007819 */ /* 0x000fe40000011604 */
[----:B------:R-:W-:Y:S02]  /*7930*/  LOP3.LUT R8, R2, 0xff, RZ, 0xc0, !PT ;  /* 0x000000ff02087812 */ /* 0x000fe400078ec0ff */
[----:B------:R-:W-:-:S03]  /*7940*/  LOP3.LUT R3, R0, 0xff, RZ, 0xc0, !PT ;  /* 0x000000ff00037812 */ /* 0x000fc600078ec0ff */
[----:B------:R-:W-:Y:S01]  /*7950*/  VIADD R6, R8, 0xffffffff ;  /* 0xffffffff08067836 */ /* 0x000fe20000000000 */
[----:B------:R-:W-:-:S04]  /*7960*/  IADD3 R0, PT, PT, R3, -0x1, RZ ;  /* 0xffffffff03007810 */ /* 0x000fc80007ffe0ff */
[----:B------:R-:W-:-:S04]  /*7970*/  ISETP.GT.U32.AND P0, PT, R6, 0xfd, PT ;  /* 0x000000fd0600780c */ /* 0x000fc80003f04070 */
[----:B------:R-:W-:-:S13]  /*7980*/  ISETP.GT.U32.OR P0, PT, R0, 0xfd, P0 ;  /* 0x000000fd0000780c */ /* 0x000fda0000704470 */
[----:B------:R-:W-:Y:S01]  /*7990*/  @!P0 IMAD.MOV.U32 R2, RZ, RZ, RZ ;  /* 0x000000ffff028224 */ /* 0x000fe200078e00ff */
[----:B------:R-:W-:Y:S06]  /*79a0*/  @!P0 BRA `(.L_x_144) ;  /* 0x00000000005c8947 */ /* 0x000fec0003800000 */
[----:B------:R-:W-:Y:S02]  /*79b0*/  FSETP.GTU.FTZ.AND P0, PT, |R4|, +INF , PT ;  /* 0x7f8000000400780b */ /* 0x000fe40003f1c200 */
[----:B------:R-:W-:-:S04]  /*79c0*/  FSETP.GTU.FTZ.AND P1, PT, |R5|, +INF , PT ;  /* 0x7f8000000500780b */ /* 0x000fc80003f3c200 */
[----:B------:R-:W-:-:S13]  /*79d0*/  PLOP3.LUT P0, PT, P0, P1, PT, 0xf8, 0x8f ;  /* 0x00000000008f781c */ /* 0x000fda0000703f70 */
[----:B------:R-:W-:Y:S05]  /*79e0*/  @P0 BRA `(.L_x_145) ;  /* 0x00000004004c0947 */ /* 0x000fea0003800000 */
[----:B------:R-:W-:-:S13]  /*79f0*/  LOP3.LUT P0, RZ, R5, 0x7fffffff, R4, 0xc8, !PT ;  /* 0x7fffffff05ff7812 */ /* 0x000fda000780c804 */
[----:B------:R-:W-:Y:S05]  /*7a00*/  @!P0 BRA `(.L_x_146) ;  /* 0x00000004003c8947 */ /* 0x000fea0003800000 */
[C---:B------:R-:W-:Y:S02]  /*7a10*/  FSETP.NEU.FTZ.AND P1, PT, |R4|.reuse, +INF , PT ;  /* 0x7f8000000400780b */ /* 0x040fe40003f3d200 */
[----:B------:R-:W-:Y:S02]  /*7a20*/  FSETP.NEU.FTZ.AND P2, PT, |R5|, +INF , PT ;  /* 0x7f8000000500780b */ /* 0x000fe40003f5d200 */
[----:B------:R-:W-:-:S11]  /*7a30*/  FSETP.NEU.FTZ.AND P0, PT, |R4|, +INF , PT ;  /* 0x7f8000000400780b */ /* 0x000fd60003f1d200 */
[----:B------:R-:W-:Y:S05]  /*7a40*/  @!P2 BRA !P1, `(.L_x_146) ;  /* 0x00000004002ca947 */ /* 0x000fea0004800000 */
[----:B------:R-:W-:-:S04]  /*7a50*/  LOP3.LUT P1, RZ, R4, 0x7fffffff, RZ, 0xc0, !PT ;  /* 0x7fffffff04ff7812 */ /* 0x000fc8000782c0ff */
[----:B------:R-:W-:-:S13]  /*7a60*/  PLOP3.LUT P1, PT, P2, P1, PT, 0x2f, 0xf2 ;  /* 0x0000000000f2781c */ /* 0x000fda0001722577 */
[----:B------:R-:W-:Y:S05]  /*7a70*/  @P1 BRA `(.L_x_147) ;  /* 0x0000000400181947 */ /* 0x000fea0003800000 */
[----:B------:R-:W-:-:S04]  /*7a80*/  LOP3.LUT P1, RZ, R5, 0x7fffffff, RZ, 0xc0, !PT ;  /* 0x7fffffff05ff7812 */ /* 0x000fc8000782c0ff */
[----:B------:R-:W-:-:S13]  /*7a90*/  PLOP3.LUT P0, PT, P0, P1, PT, 0x2f, 0xf2 ;  /* 0x0000000000f2781c */ /* 0x000fda0000702577 */
[----:B------:R-:W-:Y:S05]  /*7aa0*/  @P0 BRA `(.L_x_148) ;  /* 0x0000000400000947 */ /* 0x000fea0003800000 */
[----:B------:R-:W-:Y:S02]  /*7ab0*/  ISETP.GE.AND P0, PT, R0, RZ, PT ;  /* 0x000000ff0000720c */ /* 0x000fe40003f06270 */
[----:B------:R-:W-:-:S11]  /*7ac0*/  ISETP.GE.AND P1, PT, R6, RZ, PT ;  /* 0x000000ff0600720c */ /* 0x000fd60003f26270 */
[----:B------:R-:W-:Y:S01]  /*7ad0*/  @P0 MOV R2, RZ ;  /* 0x000000ff00020202 */ /* 0x000fe20000000f00 */
[----:B------:R-:W-:Y:S02]  /*7ae0*/  @!P0 IMAD.MOV.U32 R2, RZ, RZ, -0x40 ;  /* 0xffffffc0ff028424 */ /* 0x000fe400078e00ff */
[----:B------:R-:W-:Y:S01]  /*7af0*/  @!P0 FFMA R4, R4, 1.84467440737095516160e+19, RZ ;  /* 0x5f80000004048823 */ /* 0x000fe200000000ff */
[----:B------:R-:W-:Y:S02]  /*7b00*/  @!P1 FFMA R5, R5, 1.84467440737095516160e+19, RZ ;  /* 0x5f80000005059823 */ /* 0x000fe400000000ff */
[----:B------:R-:W-:-:S07]  /*7b10*/  @!P1 IADD3 R2, PT, PT, R2, 0x40, RZ ;  /* 0x0000004002029810 */ /* 0x000fce0007ffe0ff */
.L_x_144:
[----:B------:R-:W-:Y:S01]  /*7b20*/  LEA R0, R8, 0xc0800000, 0x17 ;  /* 0xc080000008007811 */ /* 0x000fe200078eb8ff */
[----:B------:R-:W-:Y:S01]  /*7b30*/  BSSY.RECONVERGENT B1, `(.L_x_149) ;  /* 0x0000036000017945 */ /* 0x000fe20003800200 */
[----:B------:R-:W-:-:S03]  /*7b40*/  IADD3 R3, PT, PT, R3, -0x7f, RZ ;  /* 0xffffff8103037810 */ /* 0x000fc60007ffe0ff */
[----:B------:R-:W-:Y:S02]  /*7b50*/  IMAD.IADD R5, R5, 0x1, -R0 ;  /* 0x0000000105057824 */ /* 0x000fe400078e0a00 */
[C---:B------:R-:W-:Y:S01]  /*7b60*/  IMAD R0, R3.reuse, -0x800000, R4 ;  /* 0xff80000003007824 */ /* 0x040fe200078e0204 */
[----:B------:R-:W-:Y:S01]  /*7b70*/  IADD3 R3, PT, PT, R3, 0x7f, -R8 ;  /* 0x0000007f03037810 */ /* 0x000fe20007ffe808 */
[----:B------:R-:W0:Y:S01]  /*7b80*/  MUFU.RCP R6, R5 ;  /* 0x0000000500067308 */ /* 0x000e220000001000 */
[----:B------:R-:W-:-:S03]  /*7b90*/  FADD.FTZ R7, -R5, -RZ ;  /* 0x800000ff05077221 */ /* 0x000fc60000010100 */
[----:B------:R-:W-:Y:S02]  /*7ba0*/  IMAD.IADD R3, R3, 0x1, R2 ;  /* 0x0000000103037824 */ /* 0x000fe400078e0202 */
[----:B0-----:R-:W-:-:S04]  /*7bb0*/  FFMA R9, R6, R7, 1 ;  /* 0x3f80000006097423 */ /* 0x001fc80000000007 */
[----:B------:R-:W-:-:S04]  /*7bc0*/  FFMA R11, R6, R9, R6 ;  /* 0x00000009060b7223 */ /* 0x000fc80000000006 */
[----:B------:R-:W-:-:S04]  /*7bd0*/  FFMA R4, R0, R11, RZ ;  /* 0x0000000b00047223 */ /* 0x000fc800000000ff */
[----:B------:R-:W-:-:S04]  /*7be0*/  FFMA R9, R7, R4, R0 ;  /* 0x0000000407097223 */ /* 0x000fc80000000000 */
[----:B------:R-:W-:-:S04]  /*7bf0*/  FFMA R6, R11, R9, R4 ;  /* 0x000000090b067223 */ /* 0x000fc80000000004 */
[----:B------:R-:W-:-:S04]  /*7c00*/  FFMA R7, R7, R6, R0 ;  /* 0x0000000607077223 */ /* 0x000fc80000000000 */
[----:B------:R-:W-:-:S05]  /*7c10*/  FFMA R4, R11, R7, R6 ;  /* 0x000000070b047223 */ /* 0x000fca0000000006 */
[----:B------:R-:W-:-:S04]  /*7c20*/  SHF.R.U32.HI R0, RZ, 0x17, R4 ;  /* 0x00000017ff007819 */ /* 0x000fc80000011604 */
[----:B------:R-:W-:-:S04]  /*7c30*/  LOP3.LUT R0, R0, 0xff, RZ, 0xc0, !PT ;  /* 0x000000ff00007812 */ /* 0x000fc800078ec0ff */
[----:B------:R-:W-:-:S05]  /*7c40*/  IADD3 R8, PT, PT, R0, R3, RZ ;  /* 0x0000000300087210 */ /* 0x000fca0007ffe0ff */
[----:B------:R-:W-:-:S05]  /*7c50*/  VIADD R0, R8, 0xffffffff ;  /* 0xffffffff08007836 */ /* 0x000fca0000000000 */
[----:B------:R-:W-:-:S13]  /*7c60*/  ISETP.GE.U32.AND P0, PT, R0, 0xfe, PT ;  /* 0x000000fe0000780c */ /* 0x000fda0003f06070 */
[----:B------:R-:W-:Y:S05]  /*7c70*/  @!P0 BRA `(.L_x_150) ;  /* 0x0000000000808947 */ /* 0x000fea0003800000 */
[----:B------:R-:W-:-:S13]  /*7c80*/  ISETP.GT.AND P0, PT, R8, 0xfe, PT ;  /* 0x000000fe0800780c */ /* 0x000fda0003f04270 */
[----:B------:R-:W-:Y:S05]  /*7c90*/  @P0 BRA `(.L_x_151) ;  /* 0x00000000006c0947 */ /* 0x000fea0003800000 */
[----:B------:R-:W-:-:S13]  /*7ca0*/  ISETP.GE.AND P0, PT, R8, 0x1, PT ;  /* 0x000000010800780c */ /* 0x000fda0003f06270 */
[----:B------:R-:W-:Y:S05]  /*7cb0*/  @P0 BRA `(.L_x_152) ;  /* 0x0000000000740947 */ /* 0x000fea0003800000 */
[----:B------:R-:W-:Y:S02]  /*7cc0*/  ISETP.GE.AND P0, PT, R8, -0x18, PT ;  /* 0xffffffe80800780c */ /* 0x000fe40003f06270 */
[----:B------:R-:W-:-:S11]  /*7cd0*/  LOP3.LUT R4, R4, 0x80000000, RZ, 0xc0, !PT ;  /* 0x8000000004047812 */ /* 0x000fd600078ec0ff */
[----:B------:R-:W-:Y:S05]  /*7ce0*/  @!P0 BRA `(.L_x_152) ;  /* 0x0000000000688947 */ /* 0x000fea0003800000 */
[CCC-:B------:R-:W-:Y:S01]  /*7cf0*/  FFMA.RZ R0, R11.reuse, R7.reuse, R6.reuse ;  /* 0x000000070b007223 */ /* 0x1c0fe2000000c006 */
[C---:B------:R-:W-:Y:S01]  /*7d00*/  IADD3 R5, PT, PT, R8.reuse, 0x20, RZ ;  /* 0x0000002008057810 */ /* 0x040fe20007ffe0ff */
[CCC-:B------:R-:W-:Y:S01]  /*7d10*/  FFMA.RM R3, R11.reuse, R7.reuse, R6.reuse ;  /* 0x000000070b037223 */ /* 0x1c0fe20000004006 */
[----:B------:R-:W-:Y:S02]  /*7d20*/  ISETP.NE.AND P2, PT, R8, RZ, PT ;  /* 0x000000ff0800720c */ /* 0x000fe40003f45270 */
[----:B------:R-:W-:Y:S01]  /*7d30*/  LOP3.LUT R2, R0, 0x7fffff, RZ, 0xc0, !PT ;  /* 0x007fffff00027812 */ /* 0x000fe200078ec0ff */
[----:B------:R-:W-:Y:S01]  /*7d40*/  FFMA.RP R0, R11, R7, R6 ;  /* 0x000000070b007223 */ /* 0x000fe20000008006 */
[----:B------:R-:W-:Y:S01]  /*7d50*/  IMAD.MOV R6, RZ, RZ, -R8 ;  /* 0x000000ffff067224 */ /* 0x000fe200078e0a08 */
[----:B------:R-:W-:Y:S02]  /*7d60*/  ISETP.NE.AND P1, PT, R8, RZ, PT ;  /* 0x000000ff0800720c */ /* 0x000fe40003f25270 */
[----:B------:R-:W-:-:S02]  /*7d70*/  LOP3.LUT R2, R2, 0x800000, RZ, 0xfc, !PT ;  /* 0x0080000002027812 */ /* 0x000fc400078efcff */
[----:B------:R-:W-:Y:S02]  /*7d80*/  FSETP.NEU.FTZ.AND P0, PT, R0, R3, PT ;  /* 0x000000030000720b */ /* 0x000fe40003f1d000 */
[----:B------:R-:W-:Y:S02]  /*7d90*/  SHF.L.U32 R5, R2, R5, RZ ;  /* 0x0000000502057219 */ /* 0x000fe400000006ff */
[----:B------:R-:W-:Y:S02]  /*7da0*/  SEL R3, R6, RZ, P2 ;  /* 0x000000ff06037207 */ /* 0x000fe40001000000 */
[----:B------:R-:W-:Y:S02]  /*7db0*/  ISETP.NE.AND P1, PT, R5, RZ, P1 ;  /* 0x000000ff0500720c */ /* 0x000fe40000f25270 */
[----:B------:R-:W-:Y:S02]  /*7dc0*/  SHF.R.U32.HI R3, RZ, R3, R2 ;  /* 0x00000003ff037219 */ /* 0x000fe40000011602 */
[----:B------:R-:W-:-:S02]  /*7dd0*/  PLOP3.LUT P0, PT, P0, P1, PT, 0xf8, 0x8f ;  /* 0x00000000008f781c */ /* 0x000fc40000703f70 */
[----:B------:R-:W-:Y:S02]  /*7de0*/  SHF.R.U32.HI R5, RZ, 0x1, R3 ;  /* 0x00000001ff057819 */ /* 0x000fe40000011603 */
[----:B------:R-:W-:-:S04]  /*7df0*/  SEL R0, RZ, 0x1, !P0 ;  /* 0x00000001ff007807 */ /* 0x000fc80004000000 */
[----:B------:R-:W-:-:S04]  /*7e00*/  LOP3.LUT R0, R0, 0x1, R5, 0xf8, !PT ;  /* 0x0000000100007812 */ /* 0x000fc800078ef805 */
[----:B------:R-:W-:-:S04]  /*7e10*/  LOP3.LUT R0, R0, R3, RZ, 0xc0, !PT ;  /* 0x0000000300007212 */ /* 0x000fc800078ec0ff */
[----:B------:R-:W-:-:S04]  /*7e20*/  IADD3 R5, PT, PT, R5, R0, RZ ;  /* 0x0000000005057210 */ /* 0x000fc80007ffe0ff */
[----:B------:R-:W-:Y:S01]  /*7e30*/  LOP3.LUT R4, R5, R4, RZ, 0xfc, !PT ;  /* 0x0000000405047212 */ /* 0x000fe200078efcff */
[----:B------:R-:W-:Y:S06]  /*7e40*/  BRA `(.L_x_152) ;  /* 0x0000000000107947 */ /* 0x000fec0003800000 */
.L_x_151:
[----:B------:R-:W-:-:S04]  /*7e50*/  LOP3.LUT R4, R4, 0x80000000, RZ, 0xc0, !PT ;  /* 0x8000000004047812 */ /* 0x000fc800078ec0ff */
[----:B------:R-:W-:Y:S01]  /*7e60*/  LOP3.LUT R4, R4, 0x7f800000, RZ, 0xfc, !PT ;  /* 0x7f80000004047812 */ /* 0x000fe200078efcff */
[----:B------:R-:W-:Y:S06]  /*7e70*/  BRA `(.L_x_152) ;  /* 0x0000000000047947 */ /* 0x000fec0003800000 */
.L_x_150:
[----:B------:R-:W-:-:S07]  /*7e80*/  IMAD R4, R3, 0x800000, R4 ;  /* 0x0080000003047824 */ /* 0x000fce00078e0204 */
.L_x_152:
[----:B------:R-:W-:Y:S05]  /*7e90*/  BSYNC.RECONVERGENT B1 ;  /* 0x0000000000017941 */ /* 0x000fea0003800200 */
.L_x_149:
[----:B------:R-:W-:Y:S05]  /*7ea0*/  BRA `(.L_x_153) ;  /* 0x0000000000207947 */ /* 0x000fea0003800000 */
.L_x_148:
[----:B------:R-:W-:-:S04]  /*7eb0*/  LOP3.LUT R4, R5, 0x80000000, R4, 0x48, !PT ;  /* 0x8000000005047812 */ /* 0x000fc800078e4804 */
[----:B------:R-:W-:Y:S01]  /*7ec0*/  LOP3.LUT R4, R4, 0x7f800000, RZ, 0xfc, !PT ;  /* 0x7f80000004047812 */ /* 0x000fe200078efcff */
[----:B------:R-:W-:Y:S06]  /*7ed0*/  BRA `(.L_x_153) ;  /* 0x0000000000147947 */ /* 0x000fec0003800000 */
.L_x_147:
[----:B------:R-:W-:Y:S01]  /*7ee0*/  LOP3.LUT R4, R5, 0x80000000, R4, 0x48, !PT ;  /* 0x8000000005047812 */ /* 0x000fe200078e4804 */
[----:B------:R-:W-:Y:S06]  /*7ef0*/  BRA `(.L_x_153) ;  /* 0x00000000000c7947 */ /* 0x000fec0003800000 */
.L_x_146:
[----:B------:R-:W0:Y:S01]  /*7f00*/  MUFU.RSQ R4, -QNAN ;  /* 0xffc0000000047908 */ /* 0x000e220000001400 */
[----:B------:R-:W-:Y:S05]  /*7f10*/  BRA `(.L_x_153) ;  /* 0x0000000000047947 */ /* 0x000fea0003800000 */
.L_x_145:
[----:B------:R-:W-:-:S07]  /*7f20*/  FADD.FTZ R4, R4, R5 ;  /* 0x0000000504047221 */ /* 0x000fce0000010000 */
.L_x_153:
[----:B------:R-:W-:Y:S05]  /*7f30*/  BSYNC.RECONVERGENT B0 ;  /* 0x0000000000007941 */ /* 0x000fea0003800200 */
.L_x_143:
[----:B------:R1:W0:Y:S02]  /*7f40*/  LDL R2, [R1] ;  /* 0x0000000001027983 */ /* 0x0002240000100800 */
[----:B-1----:R-:W-:Y:S01]  /*7f50*/  IADD3 R1, PT, PT, R1, 0x8, RZ ;  /* 0x0000000801017810 */ /* 0x002fe20007ffe0ff */
[----:B0-----:R-:W-:Y:S06]  /*7f60*/  RET.REL.NODEC R20 `(_Z10gpu_render6float3S_P4trigPfS2_S_S_iifP6uchar4S4_ii) ;  /* 0xffffff8014247950 */ /* 0x001fec0003c3ffff */
        .type           $_Z10gpu_render6float3S_P4trigPfS2_S_S_iifP6uchar4S4_ii$__internal_trig_reduction_slowpathd,@function
        .size           $_Z10gpu_render6float3S_P4trigPfS2_S_S_iifP6uchar4S4_ii$__internal_trig_reduction_slowpathd,(.L_x_165 - $_Z10gpu_render6float3S_P4trigPfS2_S_S_iifP6uchar4S4_ii$__internal_trig_reduction_slowpathd)
$_Z10gpu_render6float3S_P4trigPfS2_S_S_iifP6uchar4S4_ii$__internal_trig_reduction_slowpathd:
[----:B------:R-:W-:Y:S01]  /*7f70*/  SHF.R.U32.HI R14, RZ, 0x14, R12 ;  /* 0x00000014ff0e7819 */ /* 0x000fe2000001160c */
[----:B------:R-:W-:Y:S01]  /*7f80*/  IMAD.MOV.U32 R4, RZ, RZ, R2 ;  /* 0x000000ffff047224 */ /* 0x000fe200078e0002 */
[----:B------:R-:W-:Y:S01]  /*7f90*/  MOV R5, R12 ;  /* 0x0000000c00057202 */ /* 0x000fe20000000f00 */
[----:B------:R-:W-:Y:S01]  /*7fa0*/  IMAD.MOV.U32 R0, RZ, RZ, RZ ;  /* 0x000000ffff007224 */ /* 0x000fe200078e00ff */
[----:B------:R-:W-:-:S04]  /*7fb0*/  LOP3.LUT R3, R14, 0x7ff, RZ, 0xc0, !PT ;  /* 0x000007ff0e037812 */ /* 0x000fc800078ec0ff */
[----:B------:R-:W-:-:S13]  /*7fc0*/  ISETP.NE.AND P0, PT, R3, 0x7ff, PT ;  /* 0x000007ff0300780c */ /* 0x000fda0003f05270 */
[----:B------:R-:W-:Y:S05]  /*7fd0*/  @!P0 BRA `(.L_x_154) ;  /* 0x0000000800348947 */ /* 0x000fea0003800000 */
[----:B------:R-:W-:Y:S01]  /*7fe0*/  IADD3 R0, PT, PT, R3, -0x400, RZ ;  /* 0xfffffc0003007810 */ /* 0x000fe20007ffe0ff */
[----:B------:R-:W-:Y:S01]  /*7ff0*/  VIADD R10, R1, 0x38 ;  /* 0x00000038010a7836 */ /* 0x000fe20000000000 */
[----:B------:R-:W-:Y:S02]  /*8000*/  CS2R R16, SRZ ;  /* 0x0000000000107805 */ /* 0x000fe4000001ff00 */
[----:B------:R-:W-:Y:S02]  /*8010*/  SHF.R.U32.HI R19, RZ, 0x6, R0 ;  /* 0x00000006ff137819 */ /* 0x000fe40000011600 */
[----:B------:R-:W-:Y:S02]  /*8020*/  ISETP.GE.U32.AND P0, PT, R0, 0x80, PT ;  /* 0x000000800000780c */ /* 0x000fe40003f06070 */
[C---:B------:R-:W-:Y:S02]  /*8030*/  IADD3 R0, PT, PT, -R19.reuse, 0x13, RZ ;  /* 0x0000001313007810 */ /* 0x040fe40007ffe1ff */
[----:B------:R-:W-:-:S02]  /*8040*/  IADD3 R2, PT, PT, -R19, 0xf, RZ ;  /* 0x0000000f13027810 */ /* 0x000fc40007ffe1ff */
[----:B------:R-:W-:-:S04]  /*8050*/  SEL R18, R0, 0x12, P0 ;  /* 0x0000001200127807 */ /* 0x000fc80000000000 */
[----:B------:R-:W-:-:S13]  /*8060*/  ISETP.GE.AND P0, PT, R2, R18, PT ;  /* 0x000000120200720c */ /* 0x000fda0003f06270 */
[----:B------:R-:W-:Y:S05]  /*8070*/  @P0 BRA `(.L_x_155) ;  /* 0x0000000000880947 */ /* 0x000fea0003800000 */
[----:B------:R-:W0:Y:S01]  /*8080*/  LDC.64 R6, c[0x4][RZ] ;  /* 0x01000000ff067b82 */ /* 0x000e220000000a00 */
[C---:B------:R-:W-:Y:S01]  /*8090*/  SHF.L.U64.HI R3, R4.reuse, 0xb, R5 ;  /* 0x0000000b04037819 */ /* 0x040fe20000010205 */
[----:B------:R-:W-:Y:S01]  /*80a0*/  HFMA2 R9, -RZ, RZ, 0, 0 ;  /* 0x00000000ff097431 */ /* 0x000fe200000001ff */
[----:B------:R-:W-:Y:S01]  /*80b0*/  SHF.L.U32 R15, R4, 0xb, RZ ;  /* 0x0000000b040f7819 */ /* 0x000fe200000006ff */
[----:B------:R-:W-:Y:S01]  /*80c0*/  IMAD.MOV.U32 R11, RZ, RZ, R2 ;  /* 0x000000ffff0b7224 */ /* 0x000fe200078e0002 */
[----:B------:R-:W-:Y:S02]  /*80d0*/  IADD3 R0, PT, PT, RZ, -R19, -R18 ;  /* 0x80000013ff007210 */ /* 0x000fe40007ffe812 */
[----:B------:R-:W-:Y:S02]  /*80e0*/  CS2R R16, SRZ ;  /* 0x0000000000107805 */ /* 0x000fe4000001ff00 */
[----:B------:R-:W-:Y:S01]  /*80f0*/  LOP3.LUT R21, R3, 0x80000000, RZ, 0xfc, !PT ;  /* 0x8000000003157812 */ /* 0x000fe200078efcff */
[----:B------:R-:W1:Y:S01]  /*8100*/  LDCU.64 UR4, c[0x0][0x358] ;  /* 0x00006b00ff0477ac */ /* 0x000e620008000a00 */
[----:B------:R-:W-:-:S05]  /*8110*/  NOP ;  /* 0x0000000000007918 */ /* 0x000fca0000000000 */
.L_x_156:
[----:B0-----:R-:W-:-:S06]  /*8120*/  IMAD.WIDE R2, R11, 0x8, R6 ;  /* 0x000000080b027825 */ /* 0x001fcc00078e0206 */
[----:B-1----:R-:W2:Y:S01]  /*8130*/  LDG.E.64.CONSTANT R2, desc[UR4][R2.64] ;  /* 0x0000000402027981 */ /* 0x002ea2000c1e9b00 */
[----:B------:R-:W-:Y:S01]  /*8140*/  VIADD R0, R0, 0x1 ;  /* 0x0000000100007836 */ /* 0x000fe20000000000 */
[----:B------:R-:W-:Y:S01]  /*8150*/  IADD3 R11, PT, PT, R11, 0x1, RZ ;  /* 0x000000010b0b7810 */ /* 0x000fe20007ffe0ff */
[----:B--2---:R-:W-:-:S04]  /*8160*/  IMAD.WIDE.U32 R4, P2, R2, R15, R16 ;  /* 0x0000000f02047225 */ /* 0x004fc80007840010 */
[----:B------:R-:W-:Y:S02]  /*8170*/  IMAD R13, R2, R21, RZ ;  /* 0x00000015020d7224 */ /* 0x000fe400078e02ff */
[CC--:B------:R-:W-:Y:S02]  /*8180*/  IMAD R16, R3.reuse, R15.reuse, RZ ;  /* 0x0000000f03107224 */ /* 0x0c0fe400078e02ff */
[----:B------:R-:W-:Y:S01]  /*8190*/  IMAD.HI.U32 R17, R3, R15, RZ ;  /* 0x0000000f03117227 */ /* 0x000fe200078e00ff */
[----:B------:R-:W-:-:S03]  /*81a0*/  IADD3 R5, P0, PT, R13, R5, RZ ;  /* 0x000000050d057210 */ /* 0x000fc60007f1e0ff */
[----:B------:R-:W-:Y:S01]  /*81b0*/  IMAD R13, R9, 0x8, R10 ;  /* 0x00000008090d7824 */ /* 0x000fe200078e020a */
[----:B------:R-:W-:Y:S01]  /*81c0*/  IADD3 R5, P1, PT, R16, R5, RZ ;  /* 0x0000000510057210 */ /* 0x000fe20007f3e0ff */
[----:B------:R-:W-:-:S04]  /*81d0*/  IMAD.HI.U32 R16, R2, R21, RZ ;  /* 0x0000001502107227 */ /* 0x000fc800078e00ff */
[CC--:B------:R-:W-:Y:S01]  /*81e0*/  IMAD.HI.U32 R20, R3.reuse, R21.reuse, RZ ;  /* 0x0000001503147227 */ /* 0x0c0fe200078e00ff */
[----:B------:R-:W-:Y:S01]  /*81f0*/  IADD3.X R2, PT, PT, R16, RZ, RZ, P2, !PT ;  /* 0x000000ff10027210 */ /* 0x000fe200017fe4ff */
[----:B------:R2:W-:Y:S02]  /*8200*/  STL.64 [R13], R4 ;  /* 0x000000040d007387 */ /* 0x0005e40000100a00 */
[----:B------:R-:W-:Y:S01]  /*8210*/  IMAD R3, R3, R21, RZ ;  /* 0x0000001503037224 */ /* 0x000fe200078e02ff */
[----:B------:R-:W-:Y:S01]  /*8220*/  IADD3.X R2, P0, PT, R17, R2, RZ, P0, !PT ;  /* 0x0000000211027210 */ /* 0x000fe2000071e4ff */
[----:B------:R-:W-:-:S03]  /*8230*/  VIADD R9, R9, 0x1 ;  /* 0x0000000109097836 */ /* 0x000fc60000000000 */
[----:B------:R-:W-:Y:S02]  /*8240*/  IADD3.X R16, P1, PT, R3, R2, RZ, P1, !PT ;  /* 0x0000000203107210 */ /* 0x000fe40000f3e4ff */
[----:B------:R-:W-:Y:S02]  /*8250*/  IADD3.X R2, PT, PT, R20, RZ, RZ, P0, !PT ;  /* 0x000000ff14027210 */ /* 0x000fe400007fe4ff */
[----:B------:R-:W-:-:S03]  /*8260*/  ISETP.NE.AND P0, PT, R0, -0xf, PT ;  /* 0xfffffff10000780c */ /* 0x000fc60003f05270 */
[----:B------:R-:W-:-:S10]  /*8270*/  IMAD.X R17, RZ, RZ, R2, P1 ;  /* 0x000000ffff117224 */ /* 0x000fd400008e0602 */
[----:B--2---:R-:W-:Y:S05]  /*8280*/  @P0 BRA `(.L_x_156) ;  /* 0xfffffffc00a40947 */ /* 0x004fea000383ffff */
[----:B------:R-:W-:-:S07]  /*8290*/  MOV R2, R18 ;  /* 0x0000001200027202 */ /* 0x000fce0000000f00 */
.L_x_155:
[----:B------:R-:W-:Y:S01]  /*82a0*/  LOP3.LUT P0, R21, R14, 0x3f, RZ, 0xc0, !PT ;  /* 0x0000003f0e157812 */ /* 0x000fe2000780c0ff */
[----:B------:R-:W-:-:S05]  /*82b0*/  IMAD.IADD R19, R19, 0x1, R2 ;  /* 0x0000000113137824 */ /* 0x000fca00078e0202 */
[----:B------:R-:W-:-:S05]  /*82c0*/  LEA R19, R19, R10, 0x3 ;  /* 0x0000000a13137211 */ /* 0x000fca00078e18ff */
[----:B------:R0:W-:Y:S04]  /*82d0*/  STL.64 [R19+-0x78], R16 ;  /* 0xffff881013007387 */ /* 0x0001e80000100a00 */
[----:B------:R-:W2:Y:S04]  /*82e0*/  @P0 LDL.64 R6, [R1+0x40] ;  /* 0x0000400001060983 */ /* 0x000ea80000100a00 */
[----:B------:R-:W3:Y:S04]  /*82f0*/  LDL.64 R14, [R1+0x48] ;  /* 0x00004800010e7983 */ /* 0x000ee80000100a00 */
[----:B------:R-:W4:Y:S01]  /*8300*/  LDL.64 R2, [R1+0x50] ;  /* 0x0000500001027983 */ /* 0x000f220000100a00 */
[----:B------:R-:W-:Y:S01]  /*8310*/  @P0 LOP3.LUT R0, R21, 0x3f, RZ, 0x3c, !PT ;  /* 0x0000003f15000812 */ /* 0x000fe200078e3cff */
[----:B------:R-:W-:Y:S01]  /*8320*/  BSSY.RECONVERGENT B0, `(.L_x_157) ;  /* 0x0000034000007945 */ /* 0x000fe20003800200 */
[----:B--2---:R-:W-:-:S02]  /*8330*/  @P0 SHF.R.U64 R5, R6, 0x1, R7 ;  /* 0x0000000106050819 */ /* 0x004fc40000001207 */
[----:B------:R-:W-:Y:S02]  /*8340*/  @P0 SHF.R.U32.HI R7, RZ, 0x1, R7 ;  /* 0x00000001ff070819 */ /* 0x000fe40000011607 */
[--C-:B---3--:R-:W-:Y:S02]  /*8350*/  @P0 SHF.R.U32.HI R13, RZ, 0x1, R15.reuse ;  /* 0x00000001ff0d0819 */ /* 0x108fe4000001160f */
[C---:B------:R-:W-:Y:S02]  /*8360*/  @P0 SHF.R.U64 R11, R14.reuse, 0x1, R15 ;  /* 0x000000010e0b0819 */ /* 0x040fe4000000120f */
[CC--:B------:R-:W-:Y:S02]  /*8370*/  @P0 SHF.L.U32 R9, R14.reuse, R21.reuse, RZ ;  /* 0x000000150e090219 */ /* 0x0c0fe400000006ff */
[----:B------:R-:W-:Y:S02]  /*8380*/  @P0 SHF.R.U64 R4, R5, R0, R7 ;  /* 0x0000000005040219 */ /* 0x000fe40000001207 */
[----:B------:R-:W-:-:S02]  /*8390*/  @P0 SHF.L.U64.HI R6, R14, R21, R15 ;  /* 0x000000150e060219 */ /* 0x000fc4000001020f */
[-C--:B------:R-:W-:Y:S02]  /*83a0*/  @P0 SHF.R.U32.HI R5, RZ, R0.reuse, R7 ;  /* 0x00000000ff050219 */ /* 0x080fe40000011607 */
[----:B----4-:R-:W-:Y:S02]  /*83b0*/  @P0 SHF.L.U32 R7, R2, R21, RZ ;  /* 0x0000001502070219 */ /* 0x010fe400000006ff */
[----:B------:R-:W-:Y:S02]  /*83c0*/  @P0 SHF.R.U64 R10, R11, R0, R13 ;  /* 0x000000000b0a0219 */ /* 0x000fe4000000120d */
[----:B------:R-:W-:Y:S02]  /*83d0*/  @P0 LOP3.LUT R14, R9, R4, RZ, 0xfc, !PT ;  /* 0x00000004090e0212 */ /* 0x000fe400078efcff */
[----:B------:R-:W-:Y:S02]  /*83e0*/  @P0 LOP3.LUT R15, R6, R5, RZ, 0xfc, !PT ;  /* 0x00000005060f0212 */ /* 0x000fe400078efcff */
[----:B------:R-:W-:-:S02]  /*83f0*/  @P0 SHF.L.U64.HI R5, R2, R21, R3 ;  /* 0x0000001502050219 */ /* 0x000fc40000010203 */
[----:B------:R-:W-:Y:S01]  /*8400*/  @P0 LOP3.LUT R2, R7, R10, RZ, 0xfc, !PT ;  /* 0x0000000a07020212 */ /* 0x000fe200078efcff */
[C---:B------:R-:W-:Y:S01]  /*8410*/  IMAD.SHL.U32 R7, R14.reuse, 0x4, RZ ;  /* 0x000000040e077824 */ /* 0x040fe200078e00ff */
[----:B------:R-:W-:Y:S02]  /*8420*/  @P0 SHF.R.U32.HI R0, RZ, R0, R13 ;  /* 0x00000000ff000219 */ /* 0x000fe4000001160d */
[----:B------:R-:W-:Y:S02]  /*8430*/  SHF.L.U64.HI R13, R14, 0x2, R15 ;  /* 0x000000020e0d7819 */ /* 0x000fe4000001020f */
[----:B------:R-:W-:Y:S02]  /*8440*/  @P0 LOP3.LUT R3, R5, R0, RZ, 0xfc, !PT ;  /* 0x0000000005030212 */ /* 0x000fe400078efcff */
[----:B------:R-:W-:Y:S02]  /*8450*/  SHF.L.W.U32.HI R15, R15, 0x2, R2 ;  /* 0x000000020f0f7819 */ /* 0x000fe40000010e02 */
[----:B------:R-:W-:-:S02]  /*8460*/  IADD3 RZ, P0, PT, RZ, -R7, RZ ;  /* 0x80000007ffff7210 */ /* 0x000fc40007f1e0ff */
[----:B------:R-:W-:Y:S02]  /*8470*/  LOP3.LUT R4, RZ, R13, RZ, 0x33, !PT ;  /* 0x0000000dff047212 */ /* 0x000fe400078e33ff */
[----:B------:R-:W-:Y:S02]  /*8480*/  SHF.L.W.U32.HI R0, R2, 0x2, R3 ;  /* 0x0000000202007819 */ /* 0x000fe40000010e03 */
[----:B------:R-:W-:Y:S02]  /*8490*/  LOP3.LUT R2, RZ, R15, RZ, 0x33, !PT ;  /* 0x0000000fff027212 */ /* 0x000fe400078e33ff */
[----:B------:R-:W-:Y:S02]  /*84a0*/  IADD3.X R4, P0, PT, RZ, R4, RZ, P0, !PT ;  /* 0x00000004ff047210 */ /* 0x000fe4000071e4ff */
[----:B------:R-:W-:Y:S02]  /*84b0*/  LOP3.LUT R5, RZ, R0, RZ, 0x33, !PT ;  /* 0x00000000ff057212 */ /* 0x000fe400078e33ff */
[----:B------:R-:W-:-:S02]  /*84c0*/  ISETP.GT.U32.AND P2, PT, R15, -0x1, PT ;  /* 0xffffffff0f00780c */ /* 0x000fc40003f44070 */
[----:B------:R-:W-:Y:S02]  /*84d0*/  IADD3.X R2, P1, PT, RZ, R2, RZ, P0, !PT ;  /* 0x00000002ff027210 */ /* 0x000fe4000073e4ff */
[C---:B------:R-:W-:Y:S02]  /*84e0*/  ISETP.GT.AND.EX P0, PT, R0.reuse, -0x1, PT, P2 ;  /* 0xffffffff0000780c */ /* 0x040fe40003f04320 */
[----:B------:R-:W-:Y:S02]  /*84f0*/  IADD3.X R5, PT, PT, RZ, R5, RZ, P1, !PT ;  /* 0x00000005ff057210 */ /* 0x000fe40000ffe4ff */
[----:B------:R-:W-:Y:S02]  /*8500*/  SEL R9, R15, R2, P0 ;  /* 0x000000020f097207 */ /* 0x000fe40000000000 */
[----:B------:R-:W-:Y:S02]  /*8510*/  SEL R11, R0, R5, P0 ;  /* 0x00000005000b7207 */ /* 0x000fe40000000000 */
[----:B------:R-:W-:-:S02]  /*8520*/  SEL R4, R13, R4, P0 ;  /* 0x000000040d047207 */ /* 0x000fc40000000000 */
[----:B------:R-:W-:-:S03]  /*8530*/  ISETP.NE.U32.AND P1, PT, R11, RZ, PT ;  /* 0x000000ff0b00720c */ /* 0x000fc60003f25070 */
[----:B------:R-:W-:Y:S02]  /*8540*/  @!P0 IADD3 R7, PT, PT, -R7, RZ, RZ ;  /* 0x000000ff07078210 */ /* 0x000fe40007ffe1ff */
[----:B------:R-:W-:-:S06]  /*8550*/  SEL R2, R9, R11, !P1 ;  /* 0x0000000b09027207 */ /* 0x000fcc0004800000 */
[----:B------:R-:W1:Y:S02]  /*8560*/  FLO.U32 R2, R2 ;  /* 0x0000000200027300 */ /* 0x000e6400000e0000 */
[C---:B-1----:R-:W-:Y:S02]  /*8570*/  IADD3 R5, PT, PT, -R2.reuse, 0x1f, RZ ;  /* 0x0000001f02057810 */ /* 0x042fe40007ffe1ff */
[----:B------:R-:W-:-:S03]  /*8580*/  IADD3 R6, PT, PT, -R2, 0x3f, RZ ;  /* 0x0000003f02067810 */ /* 0x000fc60007ffe1ff */
[----:B------:R-:W-:-:S05]  /*8590*/  @P1 IMAD.MOV R6, RZ, RZ, R5 ;  /* 0x000000ffff061224 */ /* 0x000fca00078e0205 */
[----:B------:R-:W-:-:S13]  /*85a0*/  ISETP.NE.AND P1, PT, R6, RZ, PT ;  /* 0x000000ff0600720c */ /* 0x000fda0003f25270 */
[----:B0-----:R-:W-:Y:S05]  /*85b0*/  @!P1 BRA `(.L_x_158) ;  /* 0x0000000000289947 */ /* 0x001fea0003800000 */
[--C-:B------:R-:W-:Y:S02]  /*85c0*/  SHF.R.U64 R5, R7, 0x1, R4.reuse ;  /* 0x0000000107057819 */ /* 0x100fe40000001204 */
[C---:B------:R-:W-:Y:S02]  /*85d0*/  LOP3.LUT R2, R6.reuse, 0x3f, RZ, 0xc0, !PT ;  /* 0x0000003f06027812 */ /* 0x040fe400078ec0ff */
[----:B------:R-:W-:Y:S02]  /*85e0*/  SHF.R.U32.HI R7, RZ, 0x1, R4 ;  /* 0x00000001ff077819 */ /* 0x000fe40000011604 */
[----:B------:R-:W-:Y:S02]  /*85f0*/  LOP3.LUT R4, R6, 0x3f, RZ, 0xc, !PT ;  /* 0x0000003f06047812 */ /* 0x000fe400078e0cff */
[CC--:B------:R-:W-:Y:S02]  /*8600*/  SHF.L.U64.HI R11, R9.reuse, R2.reuse, R11 ;  /* 0x00000002090b7219 */ /* 0x0c0fe4000001020b */
[----:B------:R-:W-:-:S02]  /*8610*/  SHF.L.U32 R9, R9, R2, RZ ;  /* 0x0000000209097219 */ /* 0x000fc400000006ff */
[-CC-:B------:R-:W-:Y:S02]  /*8620*/  SHF.R.U64 R2, R5, R4.reuse, R7.reuse ;  /* 0x0000000405027219 */ /* 0x180fe40000001207 */
[----:B------:R-:W-:Y:S02]  /*8630*/  SHF.R.U32.HI R4, RZ, R4, R7 ;  /* 0x00000004ff047219 */ /* 0x000fe40000011607 */
[----:B------:R-:W-:Y:S02]  /*8640*/  LOP3.LUT R9, R9, R2, RZ, 0xfc, !PT ;  /* 0x0000000209097212 */ /* 0x000fe400078efcff */
[----:B------:R-:W-:-:S07]  /*8650*/  LOP3.LUT R11, R11, R4, RZ, 0xfc, !PT ;  /* 0x000000040b0b7212 */ /* 0x000fce00078efcff */
.L_x_158:
[----:B------:R-:W-:Y:S05]  /*8660*/  BSYNC.RECONVERGENT B0 ;  /* 0x0000000000007941 */ /* 0x000fea0003800200 */
.L_x_157:
[----:B------:R-:W-:Y:S02]  /*8670*/  HFMA2 R5, -RZ, RZ, 0, 0 ;  /* 0x00000000ff057431 */ /* 0x000fe400000001ff */
[----:B------:R-:W-:-:S04]  /*8680*/  IMAD.WIDE.U32 R14, R9, 0x2168c235, RZ ;  /* 0x2168c235090e7825 */ /* 0x000fc800078e00ff */
[----:B------:R-:W-:Y:S01]  /*8690*/  IMAD.MOV.U32 R4, RZ, RZ, R15 ;  /* 0x000000ffff047224 */ /* 0x000fe200078e000f */
[----:B------:R-:W-:Y:S01]  /*86a0*/  IADD3 RZ, P1, PT, R14, R14, RZ ;  /* 0x0000000e0eff7210 */ /* 0x000fe20007f3e0ff */
[----:B------:R-:W-:-:S04]  /*86b0*/  IMAD.HI.U32 R2, R11, -0x36f0255e, RZ ;  /* 0xc90fdaa20b027827 */ /* 0x000fc800078e00ff */
[----:B------:R-:W-:-:S04]  /*86c0*/  IMAD.WIDE.U32 R4, R9, -0x36f0255e, R4 ;  /* 0xc90fdaa209047825 */ /* 0x000fc800078e0004 */
[----:B------:R-:W-:-:S04]  /*86d0*/  IMAD.WIDE.U32 R4, P2, R11, 0x2168c235, R4 ;  /* 0x2168c2350b047825 */ /* 0x000fc80007840004 */
[----:B------:R-:W-:Y:S01]  /*86e0*/  IMAD R11, R11, -0x36f0255e, RZ ;  /* 0xc90fdaa20b0b7824 */ /* 0x000fe200078e02ff */
[----:B------:R-:W-:Y:S01]  /*86f0*/  IADD3.X RZ, P1, PT, R4, R4, RZ, P1, !PT ;  /* 0x0000000404ff7210 */ /* 0x000fe20000f3e4ff */
[----:B------:R-:W-:-:S03]  /*8700*/  IMAD.X R2, RZ, RZ, R2, P2 ;  /* 0x000000ffff027224 */ /* 0x000fc600010e0602 */
[----:B------:R-:W-:-:S04]  /*8710*/  IADD3 R5, P2, PT, R11, R5, RZ ;  /* 0x000000050b057210 */ /* 0x000fc80007f5e0ff */
[----:B------:R-:W-:Y:S02]  /*8720*/  IADD3.X R2, PT, PT, RZ, R2, RZ, P2, !PT ;  /* 0x00000002ff027210 */ /* 0x000fe400017fe4ff */
[C---:B------:R-:W-:Y:S02]  /*8730*/  ISETP.GT.U32.AND P3, PT, R5.reuse, RZ, PT ;  /* 0x000000ff0500720c */ /* 0x040fe40003f64070 */
[----:B------:R-:W-:Y:S02]  /*8740*/  IADD3.X R4, P2, PT, R5, R5, RZ, P1, !PT ;  /* 0x0000000505047210 */ /* 0x000fe40000f5e4ff */
[----:B------:R-:W-:-:S03]  /*8750*/  ISETP.GT.AND.EX P1, PT, R2, RZ, PT, P3 ;  /* 0x000000ff0200720c */ /* 0x000fc60003f24330 */
[----:B------:R-:W-:Y:S01]  /*8760*/  IMAD.X R7, R2, 0x1, R2, P2 ;  /* 0x0000000102077824 */ /* 0x000fe200010e0602 */
[----:B------:R-:W-:-:S04]  /*8770*/  SEL R4, R4, R5, P1 ;  /* 0x0000000504047207 */ /* 0x000fc80000800000 */
[----:B------:R-:W-:Y:S02]  /*8780*/  SEL R5, R7, R2, P1 ;  /* 0x0000000207057207 */ /* 0x000fe40000800000 */
[----:B------:R-:W-:Y:S02]  /*8790*/  IADD3 R4, P2, PT, R4, 0x1, RZ ;  /* 0x0000000104047810 */ /* 0x000fe40007f5e0ff */
[----:B------:R-:W-:Y:S02]  /*87a0*/  SEL R7, RZ, 0xffffffff, !P1 ;  /* 0xffffffffff077807 */ /* 0x000fe40004800000 */
[----:B------:R-:W-:Y:S02]  /*87b0*/  IADD3.X R5, PT, PT, RZ, R5, RZ, P2, !PT ;  /* 0x00000005ff057210 */ /* 0x000fe400017fe4ff */
[----:B------:R-:W-:Y:S01]  /*87c0*/  LOP3.LUT P1, R2, R12, 0x80000000, RZ, 0xc0, !PT ;  /* 0x800000000c027812 */ /* 0x000fe2000782c0ff */
[----:B------:R-:W-:Y:S01]  /*87d0*/  IMAD.IADD R6, R7, 0x1, -R6 ;  /* 0x0000000107067824 */ /* 0x000fe200078e0a06 */
[----:B------:R-:W-:-:S02]  /*87e0*/  SHF.R.U64 R4, R4, 0xa, R5 ;  /* 0x0000000a04047819 */ /* 0x000fc40000001205 */
[----:B------:R-:W-:Y:S02]  /*87f0*/  SHF.R.U32.HI R7, RZ, 0x1e, R3 ;  /* 0x0000001eff077819 */ /* 0x000fe40000011603 */
[----:B------:R-:W-:Y:S02]  /*8800*/  IADD3 R4, P2, PT, R4, 0x1, RZ ;  /* 0x0000000104047810 */ /* 0x000fe40007f5e0ff */
[----:B------:R-:W-:Y:S02]  /*8810*/  SHF.L.U32 R3, R6, 0x14, RZ ;  /* 0x0000001406037819 */ /* 0x000fe400000006ff */
[----:B------:R-:W-:Y:S02]  /*8820*/  LEA.HI.X R5, R5, RZ, RZ, 0x16, P2 ;  /* 0x000000ff05057211 */ /* 0x000fe400010fb4ff */
[----:B------:R-:W-:Y:S02]  /*8830*/  LEA.HI R0, R0, R7, RZ, 0x1 ;  /* 0x0000000700007211 */ /* 0x000fe400078f08ff */
[----:B------:R-:W-:-:S02]  /*8840*/  SHF.R.U64 R4, R4, 0x1, R5 ;  /* 0x0000000104047819 */ /* 0x000fc40000001205 */
[----:B------:R-:W-:Y:S01]  /*8850*/  SHF.R.U32.HI R6, RZ, 0x1, R5 ;  /* 0x00000001ff067819 */ /* 0x000fe20000011605 */
[----:B------:R-:W-:Y:S01]  /*8860*/  @P1 IMAD.MOV R0, RZ, RZ, -R0 ;  /* 0x000000ffff001224 */ /* 0x000fe200078e0a00 */
[----:B------:R-:W-:Y:S02]  /*8870*/  IADD3 R4, P2, P3, RZ, RZ, R4 ;  /* 0x000000ffff047210 */ /* 0x000fe40007b5e004 */
[----:B------:R-:W-:Y:S02]  /*8880*/  @!P0 LOP3.LUT R2, R2, 0x80000000, RZ, 0x3c, !PT ;  /* 0x8000000002028812 */ /* 0x000fe400078e3cff */
[----:B------:R-:W-:-:S04]  /*8890*/  IADD3.X R3, PT, PT, R3, 0x3fe00000, R6, P2, P3 ;  /* 0x3fe0000003037810 */ /* 0x000fc800017e6406 */
[----:B------:R-:W-:-:S07]  /*88a0*/  LOP3.LUT R5, R3, R2, RZ, 0xfc, !PT ;  /* 0x0000000203057212 */ /* 0x000fce00078efcff */
.L_x_154:
[----:B------:R-:W-:-:S04]  /*88b0*/  MOV R9, 0x0 ;  /* 0x0000000000097802 */ /* 0x000fc80000000f00 */
[----:B------:R-:W-:Y:S05]  /*88c0*/  RET.REL.NODEC R8 `(_Z10gpu_render6float3S_P4trigPfS2_S_S_iifP6uchar4S4_ii) ;  /* 0xffffff7408cc7950 */ /* 0x000fea0003c3ffff */
.L_x_159:
        /* <DEDUP_REMOVED lines=11> */
.L_x_165:


//--------------------- .nv.global.init           --------------------------
	.section	.nv.global.init,"aw",@progbits
	.align	8
.nv.global.init:
	.type		__cudart_i2opi_d,@object
	.size		__cudart_i2opi_d,(.L_0 - __cudart_i2opi_d)
__cudart_i2opi_d:
        /* <DEDUP_REMOVED lines=9> */
.L_0:


//--------------------- .nv.shared.reserved.0     --------------------------
	.section	.nv.shared.reserved.0,"aw",@nobits
	.weak		__nv_reservedSMEM_offset_0_alias
	.size		__nv_reservedSMEM_offset_0_alias, 0, 64
	.other		__nv_reservedSMEM_offset_0_alias,@"STO_CUDA_RESERVED_SHARED STV_DEFAULT"
__nv_reservedSMEM_offset_0_alias:
	.zero		0
	.zero		64


//--------------------- .nv.constant0._Z8gpu_ssaaP6uchar4S0_iii --------------------------
	.section	.nv.constant0._Z8gpu_ssaaP6uchar4S0_iii,"a",@progbits
	.sectionflags	@""
	.align	4
.nv.constant0._Z8gpu_ssaaP6uchar4S0_iii:
	.zero		924


//--------------------- .nv.constant0._Z10gpu_render6float3S_P4trigPfS2_S_S_iifP6uchar4S4_ii --------------------------
	.section	.nv.constant0._Z10gpu_render6float3S_P4trigPfS2_S_S_iifP6uchar4S4_ii,"a",@progbits
	.sectionflags	@""
	.align	4
.nv.constant0._Z10gpu_render6float3S_P4trigPfS2_S_S_iifP6uchar4S4_ii:
	.zero		1008


//--------------------- SYMBOLS --------------------------

	.type		.nv.reservedSmem.offset0,@object
	.size		.nv.reservedSmem.offset0,0x4
